//
// Generated by NVIDIA NVVM Compiler
//
// Compiler Build ID: CL-36424714
// Cuda compilation tools, release 13.0, V13.0.88
// Based on NVVM 20.0.0
//

.version 9.0
.target sm_100
.address_size 64

	// .globl	_Z10initCurandP17curandStateXORWOWy
.func  (.param .b64 func_retval0) __internal_accurate_pow
(
	.param .b64 __internal_accurate_pow_param_0,
	.param .b64 __internal_accurate_pow_param_1
)
;
.global .align 4 .b8 precalc_xorwow_matrix[102400];
.global .align 4 .b8 precalc_xorwow_offset_matrix[102400];
.global .align 4 .b8 mrg32k3aM1[2304];
.global .align 4 .b8 mrg32k3aM2[2304];
.global .align 4 .b8 mrg32k3aM1SubSeq[2016];
.global .align 4 .b8 mrg32k3aM2SubSeq[2016];
.global .align 4 .b8 mrg32k3aM1Seq[2304];
.global .align 4 .b8 mrg32k3aM2Seq[2304];
.const .align 8 .b8 __cr_lgamma_table[72];

.visible .entry _Z10initCurandP17curandStateXORWOWy(
	.param .u64 .ptr .align 1 _Z10initCurandP17curandStateXORWOWy_param_0,
	.param .u64 _Z10initCurandP17curandStateXORWOWy_param_1
)
{
	.reg .pred 	%p<24>;
	.reg .b32 	%r<419>;
	.reg .b64 	%rd<19>;

	ld.param.u64 	%rd8, [_Z10initCurandP17curandStateXORWOWy_param_0];
	ld.param.u64 	%rd9, [_Z10initCurandP17curandStateXORWOWy_param_1];
	cvta.to.global.u64 	%rd10, %rd8;
	mov.u32 	%r182, %ctaid.x;
	mov.u32 	%r183, %ntid.x;
	mov.u32 	%r184, %tid.x;
	mov.u32 	%r185, %ctaid.y;
	mov.u32 	%r186, %ntid.y;
	mov.u32 	%r187, %tid.y;
	mad.lo.s32 	%r188, %r185, %r186, %r187;
	mov.u32 	%r189, %nctaid.x;
	mad.lo.s32 	%r190, %r188, %r189, %r182;
	mad.lo.s32 	%r191, %r190, %r183, %r184;
	cvt.s64.s32 	%rd18, %r191;
	mul.wide.s32 	%rd11, %r191, 48;
	add.s64 	%rd2, %rd10, %rd11;
	cvt.u32.u64 	%r192, %rd9;
	xor.b32  	%r193, %r192, -1429050551;
	mul.lo.s32 	%r194, %r193, 1099087573;
	{ .reg .b32 tmp; mov.b64 {tmp, %r195}, %rd9; }
	xor.b32  	%r196, %r195, -136515619;
	mul.lo.s32 	%r197, %r196, -1703105765;
	add.s32 	%r198, %r194, %r197;
	add.s32 	%r199, %r198, 6615241;
	add.s32 	%r200, %r194, 123456789;
	st.global.v2.u32 	[%rd2], {%r199, %r200};
	xor.b32  	%r201, %r194, 362436069;
	add.s32 	%r202, %r197, 521288629;
	st.global.v2.u32 	[%rd2+8], {%r201, %r202};
	xor.b32  	%r203, %r197, 88675123;
	add.s32 	%r204, %r194, 5783321;
	st.global.v2.u32 	[%rd2+16], {%r203, %r204};
	setp.eq.s32 	%p1, %r191, 0;
	@%p1 bra 	$L__BB0_42;
	mov.b32 	%r325, 0;
$L__BB0_2:
	and.b64  	%rd4, %rd18, 3;
	setp.eq.s64 	%p2, %rd4, 0;
	@%p2 bra 	$L__BB0_41;
	mul.wide.u32 	%rd12, %r325, 3200;
	mov.u64 	%rd13, precalc_xorwow_matrix;
	add.s64 	%rd5, %rd13, %rd12;
	cvt.u32.u64 	%r2, %rd4;
	mov.b32 	%r326, 0;
$L__BB0_4:
	mov.b32 	%r339, 0;
	mov.u32 	%r340, %r339;
	mov.u32 	%r341, %r339;
	mov.u32 	%r342, %r339;
	mov.u32 	%r343, %r339;
	mov.u32 	%r332, %r339;
$L__BB0_5:
	mul.wide.u32 	%rd14, %r332, 4;
	add.s64 	%rd15, %rd2, %rd14;
	ld.global.u32 	%r10, [%rd15+4];
	shl.b32 	%r11, %r332, 5;
	mov.b32 	%r338, 0;
$L__BB0_6:
	.pragma "nounroll";
	shr.u32 	%r209, %r10, %r338;
	and.b32  	%r210, %r209, 1;
	setp.eq.b32 	%p3, %r210, 1;
	not.pred 	%p4, %p3;
	add.s32 	%r211, %r11, %r338;
	mul.lo.s32 	%r212, %r211, 5;
	mul.wide.u32 	%rd16, %r212, 4;
	add.s64 	%rd6, %rd5, %rd16;
	@%p4 bra 	$L__BB0_8;
	ld.global.u32 	%r213, [%rd6];
	xor.b32  	%r343, %r343, %r213;
	ld.global.u32 	%r214, [%rd6+4];
	xor.b32  	%r342, %r342, %r214;
	ld.global.u32 	%r215, [%rd6+8];
	xor.b32  	%r341, %r341, %r215;
	ld.global.u32 	%r216, [%rd6+12];
	xor.b32  	%r340, %r340, %r216;
	ld.global.u32 	%r217, [%rd6+16];
	xor.b32  	%r339, %r339, %r217;
$L__BB0_8:
	and.b32  	%r219, %r209, 2;
	setp.eq.s32 	%p5, %r219, 0;
	@%p5 bra 	$L__BB0_10;
	ld.global.u32 	%r220, [%rd6+20];
	xor.b32  	%r343, %r343, %r220;
	ld.global.u32 	%r221, [%rd6+24];
	xor.b32  	%r342, %r342, %r221;
	ld.global.u32 	%r222, [%rd6+28];
	xor.b32  	%r341, %r341, %r222;
	ld.global.u32 	%r223, [%rd6+32];
	xor.b32  	%r340, %r340, %r223;
	ld.global.u32 	%r224, [%rd6+36];
	xor.b32  	%r339, %r339, %r224;
$L__BB0_10:
	and.b32  	%r226, %r209, 4;
	setp.eq.s32 	%p6, %r226, 0;
	@%p6 bra 	$L__BB0_12;
	ld.global.u32 	%r227, [%rd6+40];
	xor.b32  	%r343, %r343, %r227;
	ld.global.u32 	%r228, [%rd6+44];
	xor.b32  	%r342, %r342, %r228;
	ld.global.u32 	%r229, [%rd6+48];
	xor.b32  	%r341, %r341, %r229;
	ld.global.u32 	%r230, [%rd6+52];
	xor.b32  	%r340, %r340, %r230;
	ld.global.u32 	%r231, [%rd6+56];
	xor.b32  	%r339, %r339, %r231;
$L__BB0_12:
	and.b32  	%r233, %r209, 8;
	setp.eq.s32 	%p7, %r233, 0;
	@%p7 bra 	$L__BB0_14;
	ld.global.u32 	%r234, [%rd6+60];
	xor.b32  	%r343, %r343, %r234;
	ld.global.u32 	%r235, [%rd6+64];
	xor.b32  	%r342, %r342, %r235;
	ld.global.u32 	%r236, [%rd6+68];
	xor.b32  	%r341, %r341, %r236;
	ld.global.u32 	%r237, [%rd6+72];
	xor.b32  	%r340, %r340, %r237;
	ld.global.u32 	%r238, [%rd6+76];
	xor.b32  	%r339, %r339, %r238;
$L__BB0_14:
	and.b32  	%r240, %r209, 16;
	setp.eq.s32 	%p8, %r240, 0;
	@%p8 bra 	$L__BB0_16;
	ld.global.u32 	%r241, [%rd6+80];
	xor.b32  	%r343, %r343, %r241;
	ld.global.u32 	%r242, [%rd6+84];
	xor.b32  	%r342, %r342, %r242;
	ld.global.u32 	%r243, [%rd6+88];
	xor.b32  	%r341, %r341, %r243;
	ld.global.u32 	%r244, [%rd6+92];
	xor.b32  	%r340, %r340, %r244;
	ld.global.u32 	%r245, [%rd6+96];
	xor.b32  	%r339, %r339, %r245;
$L__BB0_16:
	and.b32  	%r247, %r209, 32;
	setp.eq.s32 	%p9, %r247, 0;
	@%p9 bra 	$L__BB0_18;
	ld.global.u32 	%r248, [%rd6+100];
	xor.b32  	%r343, %r343, %r248;
	ld.global.u32 	%r249, [%rd6+104];
	xor.b32  	%r342, %r342, %r249;
	ld.global.u32 	%r250, [%rd6+108];
	xor.b32  	%r341, %r341, %r250;
	ld.global.u32 	%r251, [%rd6+112];
	xor.b32  	%r340, %r340, %r251;
	ld.global.u32 	%r252, [%rd6+116];
	xor.b32  	%r339, %r339, %r252;
$L__BB0_18:
	and.b32  	%r254, %r209, 64;
	setp.eq.s32 	%p10, %r254, 0;
	@%p10 bra 	$L__BB0_20;
	ld.global.u32 	%r255, [%rd6+120];
	xor.b32  	%r343, %r343, %r255;
	ld.global.u32 	%r256, [%rd6+124];
	xor.b32  	%r342, %r342, %r256;
	ld.global.u32 	%r257, [%rd6+128];
	xor.b32  	%r341, %r341, %r257;
	ld.global.u32 	%r258, [%rd6+132];
	xor.b32  	%r340, %r340, %r258;
	ld.global.u32 	%r259, [%rd6+136];
	xor.b32  	%r339, %r339, %r259;
$L__BB0_20:
	and.b32  	%r261, %r209, 128;
	setp.eq.s32 	%p11, %r261, 0;
	@%p11 bra 	$L__BB0_22;
	ld.global.u32 	%r262, [%rd6+140];
	xor.b32  	%r343, %r343, %r262;
	ld.global.u32 	%r263, [%rd6+144];
	xor.b32  	%r342, %r342, %r263;
	ld.global.u32 	%r264, [%rd6+148];
	xor.b32  	%r341, %r341, %r264;
	ld.global.u32 	%r265, [%rd6+152];
	xor.b32  	%r340, %r340, %r265;
	ld.global.u32 	%r266, [%rd6+156];
	xor.b32  	%r339, %r339, %r266;
$L__BB0_22:
	and.b32  	%r268, %r209, 256;
	setp.eq.s32 	%p12, %r268, 0;
	@%p12 bra 	$L__BB0_24;
	ld.global.u32 	%r269, [%rd6+160];
	xor.b32  	%r343, %r343, %r269;
	ld.global.u32 	%r270, [%rd6+164];
	xor.b32  	%r342, %r342, %r270;
	ld.global.u32 	%r271, [%rd6+168];
	xor.b32  	%r341, %r341, %r271;
	ld.global.u32 	%r272, [%rd6+172];
	xor.b32  	%r340, %r340, %r272;
	ld.global.u32 	%r273, [%rd6+176];
	xor.b32  	%r339, %r339, %r273;
$L__BB0_24:
	and.b32  	%r275, %r209, 512;
	setp.eq.s32 	%p13, %r275, 0;
	@%p13 bra 	$L__BB0_26;
	ld.global.u32 	%r276, [%rd6+180];
	xor.b32  	%r343, %r343, %r276;
	ld.global.u32 	%r277, [%rd6+184];
	xor.b32  	%r342, %r342, %r277;
	ld.global.u32 	%r278, [%rd6+188];
	xor.b32  	%r341, %r341, %r278;
	ld.global.u32 	%r279, [%rd6+192];
	xor.b32  	%r340, %r340, %r279;
	ld.global.u32 	%r280, [%rd6+196];
	xor.b32  	%r339, %r339, %r280;
$L__BB0_26:
	and.b32  	%r282, %r209, 1024;
	setp.eq.s32 	%p14, %r282, 0;
	@%p14 bra 	$L__BB0_28;
	ld.global.u32 	%r283, [%rd6+200];
	xor.b32  	%r343, %r343, %r283;
	ld.global.u32 	%r284, [%rd6+204];
	xor.b32  	%r342, %r342, %r284;
	ld.global.u32 	%r285, [%rd6+208];
	xor.b32  	%r341, %r341, %r285;
	ld.global.u32 	%r286, [%rd6+212];
	xor.b32  	%r340, %r340, %r286;
	ld.global.u32 	%r287, [%rd6+216];
	xor.b32  	%r339, %r339, %r287;
$L__BB0_28:
	and.b32  	%r289, %r209, 2048;
	setp.eq.s32 	%p15, %r289, 0;
	@%p15 bra 	$L__BB0_30;
	ld.global.u32 	%r290, [%rd6+220];
	xor.b32  	%r343, %r343, %r290;
	ld.global.u32 	%r291, [%rd6+224];
	xor.b32  	%r342, %r342, %r291;
	ld.global.u32 	%r292, [%rd6+228];
	xor.b32  	%r341, %r341, %r292;
	ld.global.u32 	%r293, [%rd6+232];
	xor.b32  	%r340, %r340, %r293;
	ld.global.u32 	%r294, [%rd6+236];
	xor.b32  	%r339, %r339, %r294;
$L__BB0_30:
	and.b32  	%r296, %r209, 4096;
	setp.eq.s32 	%p16, %r296, 0;
	@%p16 bra 	$L__BB0_32;
	ld.global.u32 	%r297, [%rd6+240];
	xor.b32  	%r343, %r343, %r297;
	ld.global.u32 	%r298, [%rd6+244];
	xor.b32  	%r342, %r342, %r298;
	ld.global.u32 	%r299, [%rd6+248];
	xor.b32  	%r341, %r341, %r299;
	ld.global.u32 	%r300, [%rd6+252];
	xor.b32  	%r340, %r340, %r300;
	ld.global.u32 	%r301, [%rd6+256];
	xor.b32  	%r339, %r339, %r301;
$L__BB0_32:
	and.b32  	%r303, %r209, 8192;
	setp.eq.s32 	%p17, %r303, 0;
	@%p17 bra 	$L__BB0_34;
	ld.global.u32 	%r304, [%rd6+260];
	xor.b32  	%r343, %r343, %r304;
	ld.global.u32 	%r305, [%rd6+264];
	xor.b32  	%r342, %r342, %r305;
	ld.global.u32 	%r306, [%rd6+268];
	xor.b32  	%r341, %r341, %r306;
	ld.global.u32 	%r307, [%rd6+272];
	xor.b32  	%r340, %r340, %r307;
	ld.global.u32 	%r308, [%rd6+276];
	xor.b32  	%r339, %r339, %r308;
$L__BB0_34:
	and.b32  	%r310, %r209, 16384;
	setp.eq.s32 	%p18, %r310, 0;
	@%p18 bra 	$L__BB0_36;
	ld.global.u32 	%r311, [%rd6+280];
	xor.b32  	%r343, %r343, %r311;
	ld.global.u32 	%r312, [%rd6+284];
	xor.b32  	%r342, %r342, %r312;
	ld.global.u32 	%r313, [%rd6+288];
	xor.b32  	%r341, %r341, %r313;
	ld.global.u32 	%r314, [%rd6+292];
	xor.b32  	%r340, %r340, %r314;
	ld.global.u32 	%r315, [%rd6+296];
	xor.b32  	%r339, %r339, %r315;
$L__BB0_36:
	and.b32  	%r317, %r209, 32768;
	setp.eq.s32 	%p19, %r317, 0;
	@%p19 bra 	$L__BB0_38;
	ld.global.u32 	%r318, [%rd6+300];
	xor.b32  	%r343, %r343, %r318;
	ld.global.u32 	%r319, [%rd6+304];
	xor.b32  	%r342, %r342, %r319;
	ld.global.u32 	%r320, [%rd6+308];
	xor.b32  	%r341, %r341, %r320;
	ld.global.u32 	%r321, [%rd6+312];
	xor.b32  	%r340, %r340, %r321;
	ld.global.u32 	%r322, [%rd6+316];
	xor.b32  	%r339, %r339, %r322;
$L__BB0_38:
	add.s32 	%r338, %r338, 16;
	setp.ne.s32 	%p20, %r338, 32;
	@%p20 bra 	$L__BB0_6;
	mad.lo.s32 	%r323, %r332, -31, %r11;
	add.s32 	%r332, %r323, 1;
	setp.ne.s32 	%p21, %r332, 5;
	@%p21 bra 	$L__BB0_5;
	st.global.u32 	[%rd2+4], %r343;
	st.global.u32 	[%rd2+8], %r342;
	st.global.u32 	[%rd2+12], %r341;
	st.global.u32 	[%rd2+16], %r340;
	st.global.u32 	[%rd2+20], %r339;
	add.s32 	%r326, %r326, 1;
	setp.lt.u32 	%p22, %r326, %r2;
	@%p22 bra 	$L__BB0_4;
$L__BB0_41:
	shr.u64 	%rd7, %rd18, 2;
	add.s32 	%r325, %r325, 1;
	setp.gt.u64 	%p23, %rd18, 3;
	mov.u64 	%rd18, %rd7;
	@%p23 bra 	$L__BB0_2;
$L__BB0_42:
	mov.b32 	%r324, 0;
	st.global.v2.u32 	[%rd2+24], {%r324, %r324};
	st.global.u32 	[%rd2+32], %r324;
	mov.b64 	%rd17, 0;
	st.global.u64 	[%rd2+40], %rd17;
	ret;

}
	// .globl	_Z12updateKernelPbS_dP17curandStateXORWOW
.visible .entry _Z12updateKernelPbS_dP17curandStateXORWOW(
	.param .u64 .ptr .align 1 _Z12updateKernelPbS_dP17curandStateXORWOW_param_0,
	.param .u64 .ptr .align 1 _Z12updateKernelPbS_dP17curandStateXORWOW_param_1,
	.param .f64 _Z12updateKernelPbS_dP17curandStateXORWOW_param_2,
	.param .u64 .ptr .align 1 _Z12updateKernelPbS_dP17curandStateXORWOW_param_3
)
{
	.reg .pred 	%p<19>;
	.reg .b16 	%rs<6>;
	.reg .b32 	%r<86>;
	.reg .b32 	%f<4>;
	.reg .b64 	%rd<23>;
	.reg .b64 	%fd<24>;

	ld.param.u64 	%rd4, [_Z12updateKernelPbS_dP17curandStateXORWOW_param_0];
	ld.param.u64 	%rd5, [_Z12updateKernelPbS_dP17curandStateXORWOW_param_3];
	cvta.to.global.u64 	%rd6, %rd5;
	mov.u32 	%r22, %ctaid.x;
	mov.u32 	%r23, %ntid.x;
	mov.u32 	%r24, %tid.x;
	mad.lo.s32 	%r1, %r22, %r23, %r24;
	mov.u32 	%r25, %ctaid.y;
	mov.u32 	%r26, %ntid.y;
	mov.u32 	%r27, %tid.y;
	mad.lo.s32 	%r28, %r25, %r26, %r27;
	mov.u32 	%r29, %nctaid.x;
	mul.lo.s32 	%r30, %r29, %r23;
	mad.lo.s32 	%r31, %r30, %r28, %r1;
	mul.wide.s32 	%rd7, %r31, 48;
	add.s64 	%rd1, %rd6, %rd7;
	ld.global.v2.u32 	{%r85, %r84}, [%rd1];
	ld.global.v2.u32 	{%r4, %r5}, [%rd1+8];
	ld.global.v2.u32 	{%r6, %r7}, [%rd1+16];
	ld.global.v2.u32 	{%r8, %r9}, [%rd1+24];
	ld.global.f32 	%f1, [%rd1+32];
	ld.global.f64 	%fd1, [%rd1+40];
	add.s32 	%r32, %r1, 4096;
	cvta.to.global.u64 	%rd8, %rd4;
	shr.s32 	%r33, %r32, 31;
	shr.u32 	%r34, %r33, 20;
	add.s32 	%r35, %r32, %r34;
	and.b32  	%r36, %r35, -4096;
	sub.s32 	%r37, %r32, %r36;
	shl.b32 	%r10, %r28, 12;
	and.b32  	%r38, %r10, 16773120;
	add.s32 	%r39, %r38, %r37;
	cvt.s64.s32 	%rd9, %r39;
	add.s64 	%rd10, %rd8, %rd9;
	ld.global.u8 	%rs1, [%rd10];
	setp.ne.s16 	%p2, %rs1, 0;
	selp.u32 	%r40, 1, 0, %p2;
	add.s32 	%r41, %r1, 4097;
	shr.s32 	%r42, %r41, 31;
	shr.u32 	%r43, %r42, 20;
	add.s32 	%r44, %r41, %r43;
	and.b32  	%r45, %r44, -4096;
	sub.s32 	%r46, %r41, %r45;
	add.s32 	%r47, %r38, %r46;
	cvt.s64.s32 	%rd11, %r47;
	add.s64 	%rd12, %rd8, %rd11;
	ld.global.u8 	%rs2, [%rd12];
	setp.ne.s16 	%p3, %rs2, 0;
	selp.u32 	%r48, 1, 0, %p3;
	add.s32 	%r49, %r40, %r48;
	add.s32 	%r50, %r10, 4096;
	and.b32  	%r51, %r50, 16773120;
	add.s32 	%r52, %r51, %r37;
	cvt.s64.s32 	%rd13, %r52;
	add.s64 	%rd14, %rd8, %rd13;
	ld.global.u8 	%rs3, [%rd14];
	setp.ne.s16 	%p4, %rs3, 0;
	selp.u32 	%r53, 1, 0, %p4;
	add.s32 	%r54, %r49, %r53;
	add.s32 	%r55, %r51, %r46;
	cvt.s64.s32 	%rd15, %r55;
	add.s64 	%rd16, %rd8, %rd15;
	ld.global.u8 	%rs4, [%rd16];
	setp.ne.s16 	%p5, %rs4, 0;
	selp.u32 	%r56, 1, 0, %p5;
	add.s32 	%r11, %r54, %r56;
	setp.eq.s32 	%p6, %r11, 0;
	mov.u32 	%r80, %r7;
	mov.u32 	%r81, %r6;
	mov.u32 	%r82, %r5;
	mov.u32 	%r83, %r4;
	@%p6 bra 	$L__BB1_10;
	ld.param.f64 	%fd21, [_Z12updateKernelPbS_dP17curandStateXORWOW_param_2];
	shr.u32 	%r57, %r84, 2;
	xor.b32  	%r58, %r57, %r84;
	shl.b32 	%r59, %r7, 4;
	shl.b32 	%r60, %r58, 1;
	xor.b32  	%r61, %r59, %r60;
	xor.b32  	%r62, %r61, %r7;
	xor.b32  	%r80, %r62, %r58;
	add.s32 	%r85, %r85, 362437;
	add.s32 	%r63, %r80, %r85;
	cvt.rn.f32.u32 	%f3, %r63;
	fma.rn.f32 	%f2, %f3, 0f2F800000, 0f2F000000;
	mov.f64 	%fd12, 0d3FF0000000000000;
	sub.f64 	%fd2, %fd12, %fd21;
	cvt.rn.f64.u32 	%fd3, %r11;
	{
	.reg .b32 %temp; 
	mov.b64 	{%temp, %r14}, %fd2;
	}
	{
	.reg .b32 %temp; 
	mov.b64 	{%temp, %r15}, %fd3;
	}
	shr.u32 	%r64, %r15, 20;
	and.b32  	%r65, %r64, 2047;
	add.s32 	%r66, %r65, -1012;
	mov.b64 	%rd17, %fd3;
	shl.b64 	%rd18, %rd17, %r66;
	setp.eq.s64 	%p7, %rd18, -9223372036854775808;
	abs.f64 	%fd4, %fd2;
	{ // callseq 0, 0
	.param .b64 param0;
	st.param.f64 	[param0], %fd4;
	.param .b64 param1;
	st.param.f64 	[param1], %fd3;
	.param .b64 retval0;
	call.uni (retval0), 
	__internal_accurate_pow, 
	(
	param0, 
	param1
	);
	ld.param.f64 	%fd13, [retval0];
	} // callseq 0
	setp.lt.s32 	%p8, %r14, 0;
	and.pred  	%p1, %p8, %p7;
	neg.f64 	%fd15, %fd13;
	selp.f64 	%fd23, %fd15, %fd13, %p1;
	setp.neu.f64 	%p9, %fd2, 0d0000000000000000;
	@%p9 bra 	$L__BB1_3;
	selp.b32 	%r67, %r14, 0, %p7;
	setp.lt.s32 	%p11, %r15, 0;
	or.b32  	%r68, %r67, 2146435072;
	selp.b32 	%r69, %r68, %r67, %p11;
	mov.b32 	%r70, 0;
	mov.b64 	%fd23, {%r70, %r69};
$L__BB1_3:
	add.f64 	%fd16, %fd2, %fd3;
	{
	.reg .b32 %temp; 
	mov.b64 	{%temp, %r71}, %fd16;
	}
	and.b32  	%r72, %r71, 2146435072;
	setp.ne.s32 	%p12, %r72, 2146435072;
	@%p12 bra 	$L__BB1_8;
	setp.num.f64 	%p13, %fd2, %fd2;
	@%p13 bra 	$L__BB1_6;
	add.rn.f64 	%fd23, %fd2, %fd3;
	bra.uni 	$L__BB1_8;
$L__BB1_6:
	setp.neu.f64 	%p14, %fd4, 0d7FF0000000000000;
	@%p14 bra 	$L__BB1_8;
	setp.lt.s32 	%p15, %r15, 0;
	selp.b32 	%r73, 0, 2146435072, %p15;
	and.b32  	%r74, %r15, 2147483647;
	setp.ne.s32 	%p16, %r74, 1071644672;
	or.b32  	%r75, %r73, -2147483648;
	selp.b32 	%r76, %r75, %r73, %p16;
	selp.b32 	%r77, %r76, %r73, %p1;
	mov.b32 	%r78, 0;
	mov.b64 	%fd23, {%r78, %r77};
$L__BB1_8:
	setp.eq.f64 	%p17, %fd2, 0d3FF0000000000000;
	mov.f64 	%fd17, 0d3FF0000000000000;
	sub.f64 	%fd18, %fd17, %fd23;
	selp.f64 	%fd19, 0d0000000000000000, %fd18, %p17;
	cvt.f64.f32 	%fd20, %f2;
	setp.leu.f64 	%p18, %fd19, %fd20;
	mov.u32 	%r81, %r7;
	mov.u32 	%r82, %r6;
	mov.u32 	%r83, %r5;
	mov.u32 	%r84, %r4;
	@%p18 bra 	$L__BB1_10;
	ld.param.u64 	%rd22, [_Z12updateKernelPbS_dP17curandStateXORWOW_param_1];
	add.s32 	%r79, %r10, %r1;
	cvt.s64.s32 	%rd19, %r79;
	cvta.to.global.u64 	%rd20, %rd22;
	add.s64 	%rd21, %rd20, %rd19;
	mov.b16 	%rs5, 1;
	st.global.u8 	[%rd21], %rs5;
$L__BB1_10:
	st.global.v2.u32 	[%rd1], {%r85, %r84};
	st.global.v2.u32 	[%rd1+8], {%r83, %r82};
	st.global.v2.u32 	[%rd1+16], {%r81, %r80};
	st.global.v2.u32 	[%rd1+24], {%r8, %r9};
	st.global.f32 	[%rd1+32], %f1;
	st.global.f64 	[%rd1+40], %fd1;
	ret;

}
.func  (.param .b64 func_retval0) __internal_accurate_pow(
	.param .b64 __internal_accurate_pow_param_0,
	.param .b64 __internal_accurate_pow_param_1
)
{
	.reg .pred 	%p<8>;
	.reg .b32 	%r<49>;
	.reg .b32 	%f<3>;
	.reg .b64 	%fd<109>;

	ld.param.f64 	%fd10, [__internal_accurate_pow_param_0];
	ld.param.f64 	%fd11, [__internal_accurate_pow_param_1];
	{
	.reg .b32 %temp; 
	mov.b64 	{%temp, %r46}, %fd10;
	}
	{
	.reg .b32 %temp; 
	mov.b64 	{%r45, %temp}, %fd10;
	}
	shr.u32 	%r47, %r46, 20;
	setp.gt.u32 	%p1, %r46, 1048575;
	@%p1 bra 	$L__BB2_2;
	mul.f64 	%fd12, %fd10, 0d4350000000000000;
	{
	.reg .b32 %temp; 
	mov.b64 	{%temp, %r46}, %fd12;
	}
	{
	.reg .b32 %temp; 
	mov.b64 	{%r45, %temp}, %fd12;
	}
	shr.u32 	%r16, %r46, 20;
	add.s32 	%r47, %r16, -54;
$L__BB2_2:
	add.s32 	%r48, %r47, -1023;
	and.b32  	%r17, %r46, -2146435073;
	or.b32  	%r18, %r17, 1072693248;
	mov.b64 	%fd107, {%r45, %r18};
	setp.lt.u32 	%p2, %r18, 1073127583;
	@%p2 bra 	$L__BB2_4;
	{
	.reg .b32 %temp; 
	mov.b64 	{%r19, %temp}, %fd107;
	}
	{
	.reg .b32 %temp; 
	mov.b64 	{%temp, %r20}, %fd107;
	}
	add.s32 	%r21, %r20, -1048576;
	mov.b64 	%fd107, {%r19, %r21};
	add.s32 	%r48, %r47, -1022;
$L__BB2_4:
	add.f64 	%fd13, %fd107, 0dBFF0000000000000;
	add.f64 	%fd14, %fd107, 0d3FF0000000000000;
	rcp.approx.ftz.f64 	%fd15, %fd14;
	neg.f64 	%fd16, %fd14;
	fma.rn.f64 	%fd17, %fd16, %fd15, 0d3FF0000000000000;
	fma.rn.f64 	%fd18, %fd17, %fd17, %fd17;
	fma.rn.f64 	%fd19, %fd18, %fd15, %fd15;
	mul.f64 	%fd20, %fd13, %fd19;
	fma.rn.f64 	%fd21, %fd13, %fd19, %fd20;
	mul.f64 	%fd22, %fd21, %fd21;
	fma.rn.f64 	%fd23, %fd22, 0d3EB0F5FF7D2CAFE2, 0d3ED0F5D241AD3B5A;
	fma.rn.f64 	%fd24, %fd23, %fd22, 0d3EF3B20A75488A3F;
	fma.rn.f64 	%fd25, %fd24, %fd22, 0d3F1745CDE4FAECD5;
	fma.rn.f64 	%fd26, %fd25, %fd22, 0d3F3C71C7258A578B;
	fma.rn.f64 	%fd27, %fd26, %fd22, 0d3F6249249242B910;
	fma.rn.f64 	%fd28, %fd27, %fd22, 0d3F89999999999DFB;
	sub.f64 	%fd29, %fd13, %fd21;
	add.f64 	%fd30, %fd29, %fd29;
	neg.f64 	%fd31, %fd21;
	fma.rn.f64 	%fd32, %fd31, %fd13, %fd30;
	mul.f64 	%fd33, %fd19, %fd32;
	fma.rn.f64 	%fd34, %fd22, %fd28, 0d3FB5555555555555;
	mov.f64 	%fd35, 0d3FB5555555555555;
	sub.f64 	%fd36, %fd35, %fd34;
	fma.rn.f64 	%fd37, %fd22, %fd28, %fd36;
	add.f64 	%fd38, %fd37, 0dBC46A4CB00B9E7B0;
	add.f64 	%fd39, %fd34, %fd38;
	sub.f64 	%fd40, %fd34, %fd39;
	add.f64 	%fd41, %fd38, %fd40;
	mul.rn.f64 	%fd42, %fd21, %fd21;
	neg.f64 	%fd43, %fd42;
	fma.rn.f64 	%fd44, %fd21, %fd21, %fd43;
	{
	.reg .b32 %temp; 
	mov.b64 	{%r22, %temp}, %fd33;
	}
	{
	.reg .b32 %temp; 
	mov.b64 	{%temp, %r23}, %fd33;
	}
	add.s32 	%r24, %r23, 1048576;
	mov.b64 	%fd45, {%r22, %r24};
	fma.rn.f64 	%fd46, %fd21, %fd45, %fd44;
	mul.rn.f64 	%fd47, %fd42, %fd21;
	neg.f64 	%fd48, %fd47;
	fma.rn.f64 	%fd49, %fd42, %fd21, %fd48;
	fma.rn.f64 	%fd50, %fd42, %fd33, %fd49;
	fma.rn.f64 	%fd51, %fd46, %fd21, %fd50;
	mul.rn.f64 	%fd52, %fd39, %fd47;
	neg.f64 	%fd53, %fd52;
	fma.rn.f64 	%fd54, %fd39, %fd47, %fd53;
	fma.rn.f64 	%fd55, %fd39, %fd51, %fd54;
	fma.rn.f64 	%fd56, %fd41, %fd47, %fd55;
	add.f64 	%fd57, %fd52, %fd56;
	sub.f64 	%fd58, %fd52, %fd57;
	add.f64 	%fd59, %fd56, %fd58;
	add.f64 	%fd60, %fd21, %fd57;
	sub.f64 	%fd61, %fd21, %fd60;
	add.f64 	%fd62, %fd57, %fd61;
	add.f64 	%fd63, %fd59, %fd62;
	add.f64 	%fd64, %fd33, %fd63;
	add.f64 	%fd65, %fd60, %fd64;
	sub.f64 	%fd66, %fd60, %fd65;
	add.f64 	%fd67, %fd64, %fd66;
	xor.b32  	%r25, %r48, -2147483648;
	mov.b32 	%r26, 1127219200;
	mov.b64 	%fd68, {%r25, %r26};
	mov.b32 	%r27, -2147483648;
	mov.b64 	%fd69, {%r27, %r26};
	sub.f64 	%fd70, %fd68, %fd69;
	fma.rn.f64 	%fd71, %fd70, 0d3FE62E42FEFA39EF, %fd65;
	fma.rn.f64 	%fd72, %fd70, 0dBFE62E42FEFA39EF, %fd71;
	sub.f64 	%fd73, %fd72, %fd65;
	sub.f64 	%fd74, %fd67, %fd73;
	fma.rn.f64 	%fd75, %fd70, 0d3C7ABC9E3B39803F, %fd74;
	add.f64 	%fd76, %fd71, %fd75;
	sub.f64 	%fd77, %fd71, %fd76;
	add.f64 	%fd78, %fd75, %fd77;
	{
	.reg .b32 %temp; 
	mov.b64 	{%temp, %r28}, %fd11;
	}
	{
	.reg .b32 %temp; 
	mov.b64 	{%r29, %temp}, %fd11;
	}
	shl.b32 	%r30, %r28, 1;
	setp.gt.u32 	%p3, %r30, -33554433;
	and.b32  	%r31, %r28, -15728641;
	selp.b32 	%r32, %r31, %r28, %p3;
	mov.b64 	%fd79, {%r29, %r32};
	mul.rn.f64 	%fd80, %fd76, %fd79;
	neg.f64 	%fd81, %fd80;
	fma.rn.f64 	%fd82, %fd76, %fd79, %fd81;
	fma.rn.f64 	%fd83, %fd78, %fd79, %fd82;
	add.f64 	%fd4, %fd80, %fd83;
	sub.f64 	%fd84, %fd80, %fd4;
	add.f64 	%fd5, %fd83, %fd84;
	fma.rn.f64 	%fd85, %fd4, 0d3FF71547652B82FE, 0d4338000000000000;
	{
	.reg .b32 %temp; 
	mov.b64 	{%r13, %temp}, %fd85;
	}
	mov.f64 	%fd86, 0dC338000000000000;
	add.rn.f64 	%fd87, %fd85, %fd86;
	fma.rn.f64 	%fd88, %fd87, 0dBFE62E42FEFA39EF, %fd4;
	fma.rn.f64 	%fd89, %fd87, 0dBC7ABC9E3B39803F, %fd88;
	fma.rn.f64 	%fd90, %fd89, 0d3E5ADE1569CE2BDF, 0d3E928AF3FCA213EA;
	fma.rn.f64 	%fd91, %fd90, %fd89, 0d3EC71DEE62401315;
	fma.rn.f64 	%fd92, %fd91, %fd89, 0d3EFA01997C89EB71;
	fma.rn.f64 	%fd93, %fd92, %fd89, 0d3F2A01A014761F65;
	fma.rn.f64 	%fd94, %fd93, %fd89, 0d3F56C16C1852B7AF;
	fma.rn.f64 	%fd95, %fd94, %fd89, 0d3F81111111122322;
	fma.rn.f64 	%fd96, %fd95, %fd89, 0d3FA55555555502A1;
	fma.rn.f64 	%fd97, %fd96, %fd89, 0d3FC5555555555511;
	fma.rn.f64 	%fd98, %fd97, %fd89, 0d3FE000000000000B;
	fma.rn.f64 	%fd99, %fd98, %fd89, 0d3FF0000000000000;
	fma.rn.f64 	%fd100, %fd99, %fd89, 0d3FF0000000000000;
	{
	.reg .b32 %temp; 
	mov.b64 	{%r14, %temp}, %fd100;
	}
	{
	.reg .b32 %temp; 
	mov.b64 	{%temp, %r15}, %fd100;
	}
	shl.b32 	%r33, %r13, 20;
	add.s32 	%r34, %r33, %r15;
	mov.b64 	%fd108, {%r14, %r34};
	{
	.reg .b32 %temp; 
	mov.b64 	{%temp, %r35}, %fd4;
	}
	mov.b32 	%f2, %r35;
	abs.f32 	%f1, %f2;
	setp.lt.f32 	%p4, %f1, 0f4086232B;
	@%p4 bra 	$L__BB2_7;
	setp.lt.f64 	%p5, %fd4, 0d0000000000000000;
	add.f64 	%fd101, %fd4, 0d7FF0000000000000;
	selp.f64 	%fd108, 0d0000000000000000, %fd101, %p5;
	setp.geu.f32 	%p6, %f1, 0f40874800;
	@%p6 bra 	$L__BB2_7;
	shr.u32 	%r36, %r13, 31;
	add.s32 	%r37, %r13, %r36;
	shr.s32 	%r38, %r37, 1;
	shl.b32 	%r39, %r38, 20;
	add.s32 	%r40, %r15, %r39;
	mov.b64 	%fd102, {%r14, %r40};
	sub.s32 	%r41, %r13, %r38;
	shl.b32 	%r42, %r41, 20;
	add.s32 	%r43, %r42, 1072693248;
	mov.b32 	%r44, 0;
	mov.b64 	%fd103, {%r44, %r43};
	mul.f64 	%fd108, %fd103, %fd102;
$L__BB2_7:
	abs.f64 	%fd104, %fd108;
	setp.eq.f64 	%p7, %fd104, 0d7FF0000000000000;
	fma.rn.f64 	%fd105, %fd108, %fd5, %fd108;
	selp.f64 	%fd106, %fd108, %fd105, %p7;
	st.param.f64 	[func_retval0], %fd106;
	ret;

}


// ===== COMPILED SASS (sm_100) =====

	.target	sm_100

	.elftype	@"ET_EXEC"


//--------------------- .note.nv.tkinfo           --------------------------
	.section	.note.nv.tkinfo,"",@"SHT_NOTE"
	.sectionflags	@"SHF_NOTE_NV_TKINFO"
	.tkinfo
        /*0018*/ 	.word	0x00000002
        /*0030*/ 	.string	""
        /*0030*/ 	.string	"ptxas"
        /*0030*/ 	.string	"Cuda compilation tools, release 13.0, V13.0.88"
        /*0030*/ 	.string	"Build cuda_13.0.r13.0/compiler.36424714_0"
        /*0030*/ 	.string	"-arch sm_100 -m 64 "



//--------------------- .note.nv.cuinfo           --------------------------
	.section	.note.nv.cuinfo,"",@"SHT_NOTE"
	.sectionflags	@"SHF_NOTE_NV_CUINFO"
        /*0018*/ 	.short	0x0002
        /*001a*/ 	.short	0x0064
        /*001c*/ 	.short	0x0082
	.zero		2


//--------------------- .nv.info                  --------------------------
	.section	.nv.info,"",@"SHT_CUDA_INFO"
	.align	4


	//----- nvinfo : EIATTR_REGCOUNT
	.align		4
        /*0000*/ 	.byte	0x04, 0x2f
        /*0002*/ 	.short	(.L_10 - .L_9)
	.align		4
.L_9:
        /*0004*/ 	.word	index@(_Z10initCurandP17curandStateXORWOWy)
        /*0008*/ 	.word	0x0000001f


	//----- nvinfo : EIATTR_FRAME_SIZE
	.align		4
.L_10:
        /*000c*/ 	.byte	0x04, 0x11
        /*000e*/ 	.short	(.L_12 - .L_11)
	.align		4
.L_11:
        /*0010*/ 	.word	index@(_Z10initCurandP17curandStateXORWOWy)
        /*0014*/ 	.word	0x00000000


	//----- nvinfo : EIATTR_REGCOUNT
	.align		4
.L_12:
        /*0018*/ 	.byte	0x04, 0x2f
        /*001a*/ 	.short	(.L_14 - .L_13)
	.align		4
.L_13:
        /*001c*/ 	.word	index@(_Z12updateKernelPbS_dP17curandStateXORWOW)
        /*0020*/ 	.word	0x0000002a


	//----- nvinfo : EIATTR_FRAME_SIZE
	.align		4
.L_14:
        /*0024*/ 	.byte	0x04, 0x11
        /*0026*/ 	.short	(.L_16 - .L_15)
	.align		4
.L_15:
        /*0028*/ 	.word	index@($_Z12updateKernelPbS_dP17curandStateXORWOW$__internal_accurate_pow)
        /*002c*/ 	.word	0x00000000


	//----- nvinfo : EIATTR_FRAME_SIZE
	.align		4
.L_16:
        /*0030*/ 	.byte	0x04, 0x11
        /*0032*/ 	.short	(.L_18 - .L_17)
	.align		4
.L_17:
        /*0034*/ 	.word	index@(_Z12updateKernelPbS_dP17curandStateXORWOW)
        /*0038*/ 	.word	0x00000000


	//----- nvinfo : EIATTR_MIN_STACK_SIZE
	.align		4
.L_18:
        /*003c*/ 	.byte	0x04, 0x12
        /*003e*/ 	.short	(.L_20 - .L_19)
	.align		4
.L_19:
        /*0040*/ 	.word	index@(_Z12updateKernelPbS_dP17curandStateXORWOW)
        /*0044*/ 	.word	0x00000000


	//----- nvinfo : EIATTR_MIN_STACK_SIZE
	.align		4
.L_20:
        /*0048*/ 	.byte	0x04, 0x12
        /*004a*/ 	.short	(.L_22 - .L_21)
	.align		4
.L_21:
        /*004c*/ 	.word	index@(_Z10initCurandP17curandStateXORWOWy)
        /*0050*/ 	.word	0x00000000
.L_22:


//--------------------- .nv.compat                --------------------------
	.section	.nv.compat,"",@"SHT_CUDA_COMPAT_INFO"
	.align	4
        /*0000*/ 	.byte	0x02, 0x09, 0x00, 0x00, 0x02, 0x02, 0x01, 0x00, 0x02, 0x05, 0x05, 0x00, 0x03, 0x07, 0x01, 0x01
        /*0010*/ 	.byte	0x02, 0x03, 0x00, 0x00, 0x02, 0x06, 0x01, 0x00, 0x04, 0x0b, 0x08, 0x00, 0x01, 0x00, 0x00, 0x00
        /*0020*/ 	.byte	0x00, 0x00, 0x00, 0x00


//--------------------- .nv.info._Z12updateKernelPbS_dP17curandStateXORWOW --------------------------
	.section	.nv.info._Z12updateKernelPbS_dP17curandStateXORWOW,"",@"SHT_CUDA_INFO"
	.sectionflags	@""
	.align	4


	//----- nvinfo : EIATTR_CUDA_API_VERSION
	.align		4
        /*0000*/ 	.byte	0x04, 0x37
        /*0002*/ 	.short	(.L_24 - .L_23)
.L_23:
        /*0004*/ 	.word	0x00000082


	//----- nvinfo : EIATTR_KPARAM_INFO
	.align		4
.L_24:
        /*0008*/ 	.byte	0x04, 0x17
        /*000a*/ 	.short	(.L_26 - .L_25)
.L_25:
        /*000c*/ 	.word	0x00000000
        /*0010*/ 	.short	0x0003
        /*0012*/ 	.short	0x0018
        /*0014*/ 	.byte	0x00, 0xf5, 0x21, 0x00


	//----- nvinfo : EIATTR_KPARAM_INFO
	.align		4
.L_26:
        /*0018*/ 	.byte	0x04, 0x17
        /*001a*/ 	.short	(.L_28 - .L_27)
.L_27:
        /*001c*/ 	.word	0x00000000
        /*0020*/ 	.short	0x0002
        /*0022*/ 	.short	0x0010
        /*0024*/ 	.byte	0x00, 0xf0, 0x21, 0x00


	//----- nvinfo : EIATTR_KPARAM_INFO
	.align		4
.L_28:
        /*0028*/ 	.byte	0x04, 0x17
        /*002a*/ 	.short	(.L_30 - .L_29)
.L_29:
        /*002c*/ 	.word	0x00000000
        /*0030*/ 	.short	0x0001
        /*0032*/ 	.short	0x0008
        /*0034*/ 	.byte	0x00, 0xf5, 0x21, 0x00


	//----- nvinfo : EIATTR_KPARAM_INFO
	.align		4
.L_30:
        /*0038*/ 	.byte	0x04, 0x17
        /*003a*/ 	.short	(.L_32 - .L_31)
.L_31:
        /*003c*/ 	.word	0x00000000
        /*0040*/ 	.short	0x0000
        /*0042*/ 	.short	0x0000
        /*0044*/ 	.byte	0x00, 0xf5, 0x21, 0x00


	//----- nvinfo : EIATTR_SPARSE_MMA_MASK
	.align		4
.L_32:
        /*0048*/ 	.byte	0x03, 0x50
        /*004a*/ 	.short	0x0000


	//----- nvinfo : EIATTR_MAXREG_COUNT
	.align		4
        /*004c*/ 	.byte	0x03, 0x1b
        /*004e*/ 	.short	0x00ff


	//----- nvinfo : EIATTR_MERCURY_ISA_VERSION
	.align		4
        /*0050*/ 	.byte	0x03, 0x5f
        /*0052*/ 	.short	0x0101


	//----- nvinfo : EIATTR_VRC_CTA_INIT_COUNT
	.align		4
        /*0054*/ 	.byte	0x02, 0x4a
	.zero		1
	.zero		1


	//----- nvinfo : EIATTR_EXIT_INSTR_OFFSETS
	.align		4
        /*0058*/ 	.byte	0x04, 0x1c
        /*005a*/ 	.short	(.L_34 - .L_33)


	//   ....[0]....
.L_33:
        /*005c*/ 	.word	0x00000960


	//----- nvinfo : EIATTR_CRS_STACK_SIZE
	.align		4
.L_34:
        /*0060*/ 	.byte	0x04, 0x1e
        /*0062*/ 	.short	(.L_36 - .L_35)
.L_35:
        /*0064*/ 	.word	0x00000000


	//----- nvinfo : EIATTR_CBANK_PARAM_SIZE
	.align		4
.L_36:
        /*0068*/ 	.byte	0x03, 0x19
        /*006a*/ 	.short	0x0020


	//----- nvinfo : EIATTR_PARAM_CBANK
	.align		4
        /*006c*/ 	.byte	0x04, 0x0a
        /*006e*/ 	.short	(.L_38 - .L_37)
	.align		4
.L_37:
        /*0070*/ 	.word	index@(.nv.constant0._Z12updateKernelPbS_dP17curandStateXORWOW)
        /*0074*/ 	.short	0x0380
        /*0076*/ 	.short	0x0020


	//----- nvinfo : EIATTR_SW_WAR
	.align		4
.L_38:
        /*0078*/ 	.byte	0x04, 0x36
        /*007a*/ 	.short	(.L_40 - .L_39)
.L_39:
        /*007c*/ 	.word	0x00000008
.L_40:


//--------------------- .nv.info._Z10initCurandP17curandStateXORWOWy --------------------------
	.section	.nv.info._Z10initCurandP17curandStateXORWOWy,"",@"SHT_CUDA_INFO"
	.sectionflags	@""
	.align	4


	//----- nvinfo : EIATTR_CUDA_API_VERSION
	.align		4
        /*0000*/ 	.byte	0x04, 0x37
        /*0002*/ 	.short	(.L_42 - .L_41)
.L_41:
        /*0004*/ 	.word	0x00000082


	//----- nvinfo : EIATTR_KPARAM_INFO
	.align		4
.L_42:
        /*0008*/ 	.byte	0x04, 0x17
        /*000a*/ 	.short	(.L_44 - .L_43)
.L_43:
        /*000c*/ 	.word	0x00000000
        /*0010*/ 	.short	0x0001
        /*0012*/ 	.short	0x0008
        /*0014*/ 	.byte	0x00, 0xf0, 0x21, 0x00


	//----- nvinfo : EIATTR_KPARAM_INFO
	.align		4
.L_44:
        /*0018*/ 	.byte	0x04, 0x17
        /*001a*/ 	.short	(.L_46 - .L_45)
.L_45:
        /*001c*/ 	.word	0x00000000
        /*0020*/ 	.short	0x0000
        /*0022*/ 	.short	0x0000
        /*0024*/ 	.byte	0x00, 0xf5, 0x21, 0x00


	//----- nvinfo : EIATTR_SPARSE_MMA_MASK
	.align		4
.L_46:
        /*0028*/ 	.byte	0x03, 0x50
        /*002a*/ 	.short	0x0000


	//----- nvinfo : EIATTR_MAXREG_COUNT
	.align		4
        /*002c*/ 	.byte	0x03, 0x1b
        /*002e*/ 	.short	0x00ff


	//----- nvinfo : EIATTR_MERCURY_ISA_VERSION
	.align		4
        /*0030*/ 	.byte	0x03, 0x5f
        /*0032*/ 	.short	0x0101


	//----- nvinfo : EIATTR_VRC_CTA_INIT_COUNT
	.align		4
        /*0034*/ 	.byte	0x02, 0x4a
	.zero		1
	.zero		1


	//----- nvinfo : EIATTR_EXIT_INSTR_OFFSETS
	.align		4
        /*0038*/ 	.byte	0x04, 0x1c
        /*003a*/ 	.short	(.L_48 - .L_47)


	//   ....[0]....
.L_47:
        /*003c*/ 	.word	0x00000f30


	//----- nvinfo : EIATTR_CRS_STACK_SIZE
	.align		4
.L_48:
        /*0040*/ 	.byte	0x04, 0x1e
        /*0042*/ 	.short	(.L_50 - .L_49)
.L_49:
        /*0044*/ 	.word	0x00000000


	//----- nvinfo : EIATTR_CBANK_PARAM_SIZE
	.align		4
.L_50:
        /*0048*/ 	.byte	0x03, 0x19
        /*004a*/ 	.short	0x0010


	//----- nvinfo : EIATTR_PARAM_CBANK
	.align		4
        /*004c*/ 	.byte	0x04, 0x0a
        /*004e*/ 	.short	(.L_52 - .L_51)
	.align		4
.L_51:
        /*0050*/ 	.word	index@(.nv.constant0._Z10initCurandP17curandStateXORWOWy)
        /*0054*/ 	.short	0x0380
        /*0056*/ 	.short	0x0010


	//----- nvinfo : EIATTR_SW_WAR
	.align		4
.L_52:
        /*0058*/ 	.byte	0x04, 0x36
        /*005a*/ 	.short	(.L_54 - .L_53)
.L_53:
        /*005c*/ 	.word	0x00000008
.L_54:


//--------------------- .nv.callgraph             --------------------------
	.section	.nv.callgraph,"",@"SHT_CUDA_CALLGRAPH"
	.align	4
	.sectionentsize	8
	.align		4
        /*0000*/ 	.word	0x00000000
	.align		4
        /*0004*/ 	.word	0xffffffff
	.align		4
        /*0008*/ 	.word	0x00000000
	.align		4
        /*000c*/ 	.word	0xfffffffe
	.align		4
        /*0010*/ 	.word	0x00000000
	.align		4
        /*0014*/ 	.word	0xfffffffd
	.align		4
        /*0018*/ 	.word	0x00000000
	.align		4
        /*001c*/ 	.word	0xfffffffc


//--------------------- .nv.constant4             --------------------------
	.section	.nv.constant4,"a",@progbits
	.align	8
	.align		8
.nv.constant4:
        /*0000*/ 	.dword	precalc_xorwow_matrix
	.align		8
        /*0008*/ 	.dword	precalc_xorwow_offset_matrix
	.align		8
        /*0010*/ 	.dword	mrg32k3aM1
	.align		8
        /*0018*/ 	.dword	mrg32k3aM2
	.align		8
        /*0020*/ 	.dword	mrg32k3aM1SubSeq
	.align		8
        /*0028*/ 	.dword	mrg32k3aM2SubSeq
	.align		8
        /*0030*/ 	.dword	mrg32k3aM1Seq
	.align		8
        /*0038*/ 	.dword	mrg32k3aM2Seq


//--------------------- .nv.constant3             --------------------------
	.section	.nv.constant3,"a",@progbits
	.align	8
.nv.constant3:
	.type		__cr_lgamma_table,@object
	.size		__cr_lgamma_table,(.L_8 - __cr_lgamma_table)
__cr_lgamma_table:
        /*0000*/ 	.byte	0x00, 0x00, 0x00, 0x00, 0x00, 0x00, 0x00, 0x00, 0x00, 0x00, 0x00, 0x00, 0x00, 0x00, 0x00, 0x00
        /*0010*/ 	.byte	0xef, 0x39, 0xfa, 0xfe, 0x42, 0x2e, 0xe6, 0x3f, 0x02, 0x20, 0x2a, 0xfa, 0x0b, 0xab, 0xfc, 0x3f
        /*0020*/ 	.byte	0xf9, 0x2c, 0x92, 0x7c, 0xa7, 0x6c, 0x09, 0x40, 0xc9, 0x79, 0x44, 0x3c, 0x64, 0x26, 0x13, 0x40
        /*0030*/ 	.byte	0xca, 0x01, 0xcf, 0x3a, 0x27, 0x51, 0x1a, 0x40, 0x30, 0xcc, 0x2d, 0xf3, 0xe1, 0x0c, 0x21, 0x40
        /*0040*/ 	.byte	0x0d, 0xb7, 0xfc, 0x82, 0x8e, 0x35, 0x25, 0x40
.L_8:


//--------------------- .text._Z12updateKernelPbS_dP17curandStateXORWOW --------------------------
	.section	.text._Z12updateKernelPbS_dP17curandStateXORWOW,"ax",@progbits
	.align	128
        .global         _Z12updateKernelPbS_dP17curandStateXORWOW
        .type           _Z12updateKernelPbS_dP17curandStateXORWOW,@function
        .size           _Z12updateKernelPbS_dP17curandStateXORWOW,(.L_x_16 - _Z12updateKernelPbS_dP17curandStateXORWOW)
        .other          _Z12updateKernelPbS_dP17curandStateXORWOW,@"STO_CUDA_ENTRY STV_DEFAULT"
_Z12updateKernelPbS_dP17curandStateXORWOW:
.text._Z12updateKernelPbS_dP17curandStateXORWOW:
[----:B------:R-:W-:Y:S01]  /*0000*/  LDC R1, c[0x0][0x37c] ;  /* 0x0000df00ff017b82 */ /* 0x000fe20000000800 */
[----:B------:R-:W0:Y:S07]  /*0010*/  S2R R3, SR_TID.X ;  /* 0x0000000000037919 */ /* 0x000e2e0000002100 */
[----:B------:R-:W0:Y:S01]  /*0020*/  S2UR UR4, SR_CTAID.X ;  /* 0x00000000000479c3 */ /* 0x000e220000002500 */
[----:B------:R-:W1:Y:S01]  /*0030*/  LDCU.64 UR8, c[0x0][0x380] ;  /* 0x00007000ff0877ac */ /* 0x000e620008000a00 */
[----:B------:R-:W2:Y:S06]  /*0040*/  S2R R6, SR_TID.Y ;  /* 0x0000000000067919 */ /* 0x000eac0000002200 */
[----:B------:R-:W0:Y:S08]  /*0050*/  LDC R12, c[0x0][0x360] ;  /* 0x0000d800ff0c7b82 */ /* 0x000e300000000800 */
[----:B------:R-:W2:Y:S08]  /*0060*/  S2UR UR5, SR_CTAID.Y ;  /* 0x00000000000579c3 */ /* 0x000eb00000002600 */
[----:B------:R-:W2:Y:S01]  /*0070*/  LDC R11, c[0x0][0x364] ;  /* 0x0000d900ff0b7b82 */ /* 0x000ea20000000800 */
[----:B0-----:R-:W-:-:S04]  /*0080*/  IMAD R0, R12, UR4, R3 ;  /* 0x000000040c007c24 */ /* 0x001fc8000f8e0203 */
[C---:B------:R-:W-:Y:S02]  /*0090*/  VIADD R4, R0.reuse, 0x1001 ;  /* 0x0000100100047836 */ /* 0x040fe40000000000 */
[----:B------:R-:W-:-:S03]  /*00a0*/  VIADD R2, R0, 0x1000 ;  /* 0x0000100000027836 */ /* 0x000fc60000000000 */
[----:B------:R-:W-:-:S04]  /*00b0*/  SHF.R.S32.HI R3, RZ, 0x1f, R4 ;  /* 0x0000001fff037819 */ /* 0x000fc80000011404 */
[----:B------:R-:W-:Y:S02]  /*00c0*/  LEA.HI R5, R3, R4, RZ, 0xc ;  /* 0x0000000403057211 */ /* 0x000fe400078f60ff */
[----:B------:R-:W-:Y:S01]  /*00d0*/  SHF.R.S32.HI R3, RZ, 0x1f, R2 ;  /* 0x0000001fff037819 */ /* 0x000fe20000011402 */
[----:B--2---:R-:W-:Y:S01]  /*00e0*/  IMAD R11, R11, UR5, R6 ;  /* 0x000000050b0b7c24 */ /* 0x004fe2000f8e0206 */
[----:B------:R-:W-:Y:S01]  /*00f0*/  LOP3.LUT R5, R5, 0xfffff000, RZ, 0xc0, !PT ;  /* 0xfffff00005057812 */ /* 0x000fe200078ec0ff */
[----:B------:R-:W0:Y:S01]  /*0100*/  LDCU.64 UR4, c[0x0][0x358] ;  /* 0x00006b00ff0477ac */ /* 0x000e220008000a00 */
[----:B------:R-:W-:Y:S01]  /*0110*/  LEA.HI R3, R3, R2, RZ, 0xc ;  /* 0x0000000203037211 */ /* 0x000fe200078f60ff */
[----:B------:R-:W-:Y:S02]  /*0120*/  IMAD.SHL.U32 R37, R11, 0x1000, RZ ;  /* 0x000010000b257824 */ /* 0x000fe400078e00ff */
[----:B------:R-:W-:Y:S01]  /*0130*/  IMAD.IADD R7, R4, 0x1, -R5 ;  /* 0x0000000104077824 */ /* 0x000fe200078e0a05 */
[----:B------:R-:W-:Y:S01]  /*0140*/  LOP3.LUT R3, R3, 0xfffff000, RZ, 0xc0, !PT ;  /* 0xfffff00003037812 */ /* 0x000fe200078ec0ff */
[C---:B------:R-:W-:Y:S01]  /*0150*/  VIADD R5, R37.reuse, 0x1000 ;  /* 0x0000100025057836 */ /* 0x040fe20000000000 */
[----:B------:R-:W-:-:S03]  /*0160*/  LOP3.LUT R4, R37, 0xfff000, RZ, 0xc0, !PT ;  /* 0x00fff00025047812 */ /* 0x000fc600078ec0ff */
[----:B------:R-:W-:Y:S01]  /*0170*/  IMAD.IADD R3, R2, 0x1, -R3 ;  /* 0x0000000102037824 */ /* 0x000fe200078e0a03 */
[----:B------:R-:W-:Y:S01]  /*0180*/  LOP3.LUT R6, R5, 0xfff000, RZ, 0xc0, !PT ;  /* 0x00fff00005067812 */ /* 0x000fe200078ec0ff */
[----:B------:R-:W-:Y:S02]  /*0190*/  IMAD.IADD R8, R4, 0x1, R7 ;  /* 0x0000000104087824 */ /* 0x000fe400078e0207 */
[C---:B------:R-:W-:Y:S02]  /*01a0*/  IMAD.IADD R5, R3.reuse, 0x1, R4 ;  /* 0x0000000103057824 */ /* 0x040fe400078e0204 */
[----:B------:R-:W-:Y:S01]  /*01b0*/  IMAD.IADD R9, R3, 0x1, R6 ;  /* 0x0000000103097824 */ /* 0x000fe200078e0206 */
[C---:B-1----:R-:W-:Y:S02]  /*01c0*/  IADD3 R2, P1, PT, R8.reuse, UR8, RZ ;  /* 0x0000000808027c10 */ /* 0x042fe4000ff3e0ff */
[----:B------:R-:W-:Y:S02]  /*01d0*/  IADD3 R4, P0, PT, R5, UR8, RZ ;  /* 0x0000000805047c10 */ /* 0x000fe4000ff1e0ff */
[----:B------:R-:W-:-:S02]  /*01e0*/  LEA.HI.X.SX32 R3, R8, UR9, 0x1, P1 ;  /* 0x0000000908037c11 */ /* 0x000fc400088f0eff */
[----:B------:R-:W-:Y:S01]  /*01f0*/  LEA.HI.X.SX32 R5, R5, UR9, 0x1, P0 ;  /* 0x0000000905057c11 */ /* 0x000fe200080f0eff */
[----:B------:R-:W-:Y:S01]  /*0200*/  IMAD.IADD R10, R7, 0x1, R6 ;  /* 0x00000001070a7824 */ /* 0x000fe200078e0206 */
[C---:B------:R-:W-:Y:S01]  /*0210*/  IADD3 R8, P1, PT, R9.reuse, UR8, RZ ;  /* 0x0000000809087c10 */ /* 0x040fe2000ff3e0ff */
[----:B0-----:R0:W2:Y:S01]  /*0220*/  LDG.E.U8 R17, desc[UR4][R2.64] ;  /* 0x0000000402117981 */ /* 0x0010a2000c1e1100 */
[----:B------:R-:W1:Y:S01]  /*0230*/  LDCU UR6, c[0x0][0x370] ;  /* 0x00006e00ff0677ac */ /* 0x000e620008000800 */
[----:B------:R-:W3:Y:S01]  /*0240*/  LDC.64 R6, c[0x0][0x398] ;  /* 0x0000e600ff067b82 */ /* 0x000ee20000000a00 */
[----:B------:R-:W-:Y:S01]  /*0250*/  LEA.HI.X.SX32 R9, R9, UR9, 0x1, P1 ;  /* 0x0000000909097c11 */ /* 0x000fe200088f0eff */
[----:B------:R-:W4:Y:S01]  /*0260*/  LDG.E.U8 R16, desc[UR4][R4.64] ;  /* 0x0000000404107981 */ /* 0x000f22000c1e1100 */
[----:B------:R-:W-:-:S03]  /*0270*/  IADD3 R14, P0, PT, R10, UR8, RZ ;  /* 0x000000080a0e7c10 */ /* 0x000fc6000ff1e0ff */
[----:B------:R-:W4:Y:S01]  /*0280*/  LDG.E.U8 R18, desc[UR4][R8.64] ;  /* 0x0000000408127981 */ /* 0x000f22000c1e1100 */
[----:B------:R-:W-:-:S05]  /*0290*/  LEA.HI.X.SX32 R15, R10, UR9, 0x1, P0 ;  /* 0x000000090a0f7c11 */ /* 0x000fca00080f0eff */
[----:B------:R3:W4:Y:S01]  /*02a0*/  LDG.E.U8 R19, desc[UR4][R14.64] ;  /* 0x000000040e137981 */ /* 0x000722000c1e1100 */
[----:B-1----:R-:W-:-:S04]  /*02b0*/  IMAD R10, R12, UR6, RZ ;  /* 0x000000060c0a7c24 */ /* 0x002fc8000f8e02ff */
[----:B0-----:R-:W-:-:S04]  /*02c0*/  IMAD R3, R11, R10, R0 ;  /* 0x0000000a0b037224 */ /* 0x001fc800078e0200 */
[----:B---3--:R-:W-:-:S05]  /*02d0*/  IMAD.WIDE R2, R3, 0x30, R6 ;  /* 0x0000003003027825 */ /* 0x008fca00078e0206 */
[----:B------:R-:W3:Y:S04]  /*02e0*/  LDG.E.64 R4, desc[UR4][R2.64+0x8] ;  /* 0x0000080402047981 */ /* 0x000ee8000c1e1b00 */
[----:B------:R-:W3:Y:S04]  /*02f0*/  LDG.E.64 R6, desc[UR4][R2.64+0x10] ;  /* 0x0000100402067981 */ /* 0x000ee8000c1e1b00 */
[----:B------:R0:W5:Y:S04]  /*0300*/  LDG.E R39, desc[UR4][R2.64+0x20] ;  /* 0x0000200402277981 */ /* 0x000168000c1e1900 */
[----:B------:R0:W5:Y:S04]  /*0310*/  LDG.E.64 R8, desc[UR4][R2.64+0x28] ;  /* 0x0000280402087981 */ /* 0x000168000c1e1b00 */
[----:B------:R0:W5:Y:S04]  /*0320*/  LDG.E.64 R10, desc[UR4][R2.64] ;  /* 0x00000004020a7981 */ /* 0x000168000c1e1b00 */
[----:B------:R0:W5:Y:S01]  /*0330*/  LDG.E.64 R12, desc[UR4][R2.64+0x18] ;  /* 0x00001804020c7981 */ /* 0x000162000c1e1b00 */
[----:B------:R-:W-:Y:S01]  /*0340*/  IMAD.MOV.U32 R15, RZ, RZ, 0x2 ;  /* 0x00000002ff0f7424 */ /* 0x000fe200078e00ff */
[----:B------:R-:W-:Y:S01]  /*0350*/  BSSY.RECONVERGENT B0, `(.L_x_0) ;  /* 0x000005a000007945 */ /* 0x000fe20003800200 */
[----:B--2---:R-:W-:-:S02]  /*0360*/  ISETP.NE.AND P1, PT, R17, RZ, PT ;  /* 0x000000ff1100720c */ /* 0x004fc40003f25270 */
[----:B----4-:R-:W-:Y:S02]  /*0370*/  ISETP.NE.AND P0, PT, R16, RZ, PT ;  /* 0x000000ff1000720c */ /* 0x010fe40003f05270 */
[----:B------:R-:W-:Y:S02]  /*0380*/  SEL R14, RZ, 0x1, !P1 ;  /* 0x00000001ff0e7807 */ /* 0x000fe40004800000 */
[----:B------:R-:W-:-:S07]  /*0390*/  ISETP.NE.AND P2, PT, R18, RZ, PT ;  /* 0x000000ff1200720c */ /* 0x000fce0003f45270 */
[----:B------:R-:W-:Y:S02]  /*03a0*/  @!P1 IMAD.MOV R15, RZ, RZ, 0x1 ;  /* 0x00000001ff0f9424 */ /* 0x000fe400078e02ff */
[----:B------:R-:W-:Y:S01]  /*03b0*/  @!P0 IMAD.MOV R15, RZ, RZ, R14 ;  /* 0x000000ffff0f8224 */ /* 0x000fe200078e020e */
[----:B------:R-:W-:-:S03]  /*03c0*/  ISETP.NE.AND P0, PT, R19, RZ, PT ;  /* 0x000000ff1300720c */ /* 0x000fc60003f05270 */
[----:B------:R-:W-:Y:S02]  /*03d0*/  VIADD R14, R15, 0x1 ;  /* 0x000000010f0e7836 */ /* 0x000fe40000000000 */
[----:B------:R-:W-:-:S04]  /*03e0*/  @!P2 IMAD.MOV R14, RZ, RZ, R15 ;  /* 0x000000ffff0ea224 */ /* 0x000fc800078e020f */
[----:B------:R-:W-:-:S04]  /*03f0*/  VIADD R16, R14, 0x1 ;  /* 0x000000010e107836 */ /* 0x000fc80000000000 */
[----:B------:R-:W-:Y:S02]  /*0400*/  @!P0 IMAD.MOV R16, RZ, RZ, R14 ;  /* 0x000000ffff108224 */ /* 0x000fe400078e020e */
[----:B---3--:R-:W-:Y:S02]  /*0410*/  IMAD.MOV.U32 R19, RZ, RZ, R5 ;  /* 0x000000ffff137224 */ /* 0x008fe400078e0005 */
[----:B------:R-:W-:Y:S01]  /*0420*/  IMAD.MOV.U32 R18, RZ, RZ, R4 ;  /* 0x000000ffff127224 */ /* 0x000fe200078e0004 */
[----:B------:R-:W-:Y:S01]  /*0430*/  ISETP.NE.AND P0, PT, R16, RZ, PT ;  /* 0x000000ff1000720c */ /* 0x000fe20003f05270 */
[----:B------:R-:W-:Y:S02]  /*0440*/  IMAD.MOV.U32 R15, RZ, RZ, R7 ;  /* 0x000000ffff0f7224 */ /* 0x000fe400078e0007 */
[----:B------:R-:W-:-:S10]  /*0450*/  IMAD.MOV.U32 R14, RZ, RZ, R6 ;  /* 0x000000ffff0e7224 */ /* 0x000fd400078e0006 */
[----:B0-----:R-:W-:Y:S05]  /*0460*/  @!P0 BRA `(.L_x_1) ;  /* 0x0000000400208947 */ /* 0x001fea0003800000 */
[----:B------:R-:W0:Y:S01]  /*0470*/  I2F.F64.U32 R16, R16 ;  /* 0x0000001000107312 */ /* 0x000e220000201800 */
[----:B-----5:R-:W-:Y:S01]  /*0480*/  SHF.R.U32.HI R14, RZ, 0x2, R11 ;  /* 0x00000002ff0e7819 */ /* 0x020fe2000001160b */
[----:B------:R-:W1:Y:S01]  /*0490*/  LDC.64 R18, c[0x0][0x390] ;  /* 0x0000e400ff127b82 */ /* 0x000e620000000a00 */
[----:B------:R-:W-:Y:S01]  /*04a0*/  IMAD.SHL.U32 R20, R7, 0x10, RZ ;  /* 0x0000001007147824 */ /* 0x000fe200078e00ff */
[----:B------:R-:W-:Y:S01]  /*04b0*/  BSSY.RECONVERGENT B1, `(.L_x_2) ;  /* 0x0000014000017945 */ /* 0x000fe20003800200 */
[----:B------:R-:W-:Y:S01]  /*04c0*/  LOP3.LUT R14, R14, R11, RZ, 0x3c, !PT ;  /* 0x0000000b0e0e7212 */ /* 0x000fe200078e3cff */
[----:B------:R-:W-:-:S04]  /*04d0*/  VIADD R10, R10, 0x587c5 ;  /* 0x000587c50a0a7836 */ /* 0x000fc80000000000 */
[----:B------:R-:W-:Y:S01]  /*04e0*/  IMAD.SHL.U32 R11, R14, 0x2, RZ ;  /* 0x000000020e0b7824 */ /* 0x000fe200078e00ff */
[----:B0-----:R-:W-:-:S04]  /*04f0*/  SHF.R.U32.HI R15, RZ, 0x14, R17 ;  /* 0x00000014ff0f7819 */ /* 0x001fc80000011611 */
[----:B------:R-:W-:Y:S02]  /*0500*/  LOP3.LUT R11, R7, R20, R11, 0x96, !PT ;  /* 0x00000014070b7212 */ /* 0x000fe400078e960b */
[----:B------:R-:W-:-:S05]  /*0510*/  LOP3.LUT R15, R15, 0x7ff, RZ, 0xc0, !PT ;  /* 0x000007ff0f0f7812 */ /* 0x000fca00078ec0ff */
[----:B------:R-:W-:Y:S01]  /*0520*/  VIADD R21, R15, 0xfffffc0c ;  /* 0xfffffc0c0f157836 */ /* 0x000fe20000000000 */
[----:B------:R-:W-:Y:S01]  /*0530*/  LOP3.LUT R15, R11, R14, RZ, 0x3c, !PT ;  /* 0x0000000e0b0f7212 */ /* 0x000fe200078e3cff */
[----:B------:R-:W-:Y:S01]  /*0540*/  IMAD.MOV.U32 R14, RZ, RZ, 0x2f800000 ;  /* 0x2f800000ff0e7424 */ /* 0x000fe200078e00ff */
[----:B-1----:R-:W-:Y:S02]  /*0550*/  DADD R18, -R18, 1 ;  /* 0x3ff0000012127429 */ /* 0x002fe40000000100 */
[CC--:B------:R-:W-:Y:S01]  /*0560*/  SHF.L.U32 R20, R16.reuse, R21.reuse, RZ ;  /* 0x0000001510147219 */ /* 0x0c0fe200000006ff */
[----:B------:R-:W-:Y:S01]  /*0570*/  IMAD.IADD R11, R15, 0x1, R10 ;  /* 0x000000010f0b7824 */ /* 0x000fe200078e020a */
[----:B------:R-:W-:Y:S02]  /*0580*/  SHF.L.U64.HI R21, R16, R21, R17 ;  /* 0x0000001510157219 */ /* 0x000fe40000010211 */
[----:B------:R-:W-:Y:S02]  /*0590*/  ISETP.NE.U32.AND P0, PT, R20, RZ, PT ;  /* 0x000000ff1400720c */ /* 0x000fe40003f05070 */
[----:B------:R-:W-:-:S02]  /*05a0*/  I2FP.F32.U32 R11, R11 ;  /* 0x0000000b000b7245 */ /* 0x000fc40000201000 */
[----:B------:R-:W-:-:S03]  /*05b0*/  ISETP.NE.AND.EX P0, PT, R21, -0x80000000, PT, P0 ;  /* 0x800000001500780c */ /* 0x000fc60003f05300 */
[----:B------:R-:W-:Y:S01]  /*05c0*/  FFMA R11, R11, R14, 1.1641532182693481445e-10 ;  /* 0x2f0000000b0b7423 */ /* 0x000fe2000000000e */
[----:B------:R-:W-:-:S09]  /*05d0*/  MOV R14, 0x5f0 ;  /* 0x000005f0000e7802 */ /* 0x000fd20000000f00 */
[----:B------:R-:W-:Y:S05]  /*05e0*/  CALL.REL.NOINC `($_Z12updateKernelPbS_dP17curandStateXORWOW$__internal_accurate_pow) ;  /* 0x0000000000e07944 */ /* 0x000fea0003c00000 */
[----:B------:R-:W-:Y:S05]  /*05f0*/  BSYNC.RECONVERGENT B1 ;  /* 0x0000000000017941 */ /* 0x000fea0003800200 */
.L_x_2:
[C---:B------:R-:W-:Y:S01]  /*0600*/  DSETP.NEU.AND P2, PT, R18.reuse, RZ, PT ;  /* 0x000000ff1200722a */ /* 0x040fe20003f4d000 */
[----:B------:R-:W-:Y:S01]  /*0610*/  IMAD.MOV.U32 R22, RZ, RZ, R25 ;  /* 0x000000ffff167224 */ /* 0x000fe200078e0019 */
[----:B------:R-:W-:Y:S01]  /*0620*/  DADD R20, R18, R16 ;  /* 0x0000000012147229 */ /* 0x000fe20000000010 */
[----:B------:R-:W-:Y:S01]  /*0630*/  IMAD.MOV.U32 R23, RZ, RZ, R26 ;  /* 0x000000ffff177224 */ /* 0x000fe200078e001a */
[----:B------:R-:W-:Y:S01]  /*0640*/  ISETP.LT.AND P1, PT, R19, RZ, !P0 ;  /* 0x000000ff1300720c */ /* 0x000fe20004721270 */
[----:B------:R-:W-:Y:S01]  /*0650*/  BSSY.RECONVERGENT B1, `(.L_x_3) ;  /* 0x0000018000017945 */ /* 0x000fe20003800200 */
[----:B------:R-:W-:-:S03]  /*0660*/  ISETP.GE.OR P3, PT, R17, RZ, P2 ;  /* 0x000000ff1100720c */ /* 0x000fc60001766670 */
[----:B------:R-:W-:-:S03]  /*0670*/  DADD R22, -RZ, -R22 ;  /* 0x00000000ff167229 */ /* 0x000fc60000000916 */
[----:B------:R-:W-:Y:S02]  /*0680*/  LOP3.LUT R20, R21, 0x7ff00000, RZ, 0xc0, !PT ;  /* 0x7ff0000015147812 */ /* 0x000fe400078ec0ff */
[----:B------:R-:W-:Y:S02]  /*0690*/  @!P2 SEL R14, R19, RZ, !P0 ;  /* 0x000000ff130ea207 */ /* 0x000fe40004000000 */
[----:B------:R-:W-:-:S03]  /*06a0*/  ISETP.NE.AND P0, PT, R20, 0x7ff00000, PT ;  /* 0x7ff000001400780c */ /* 0x000fc60003f05270 */
[----:B------:R-:W-:Y:S02]  /*06b0*/  @!P3 LOP3.LUT R14, R14, 0x7ff00000, RZ, 0xfc, !PT ;  /* 0x7ff000000e0eb812 */ /* 0x000fe400078efcff */
[----:B------:R-:W-:Y:S01]  /*06c0*/  FSEL R20, R22, R25, P1 ;  /* 0x0000001916147208 */ /* 0x000fe20000800000 */
[----:B------:R-:W-:Y:S01]  /*06d0*/  @!P2 IMAD.MOV.U32 R20, RZ, RZ, RZ ;  /* 0x000000ffff14a224 */ /* 0x000fe200078e00ff */
[----:B------:R-:W-:Y:S01]  /*06e0*/  FSEL R21, R23, R26, P1 ;  /* 0x0000001a17157208 */ /* 0x000fe20000800000 */
[----:B------:R-:W-:-:S05]  /*06f0*/  @!P2 IMAD.MOV.U32 R21, RZ, RZ, R14 ;  /* 0x000000ffff15a224 */ /* 0x000fca00078e000e */
[----:B------:R-:W-:Y:S05]  /*0700*/  @P0 BRA `(.L_x_4) ;  /* 0x0000000000300947 */ /* 0x000fea0003800000 */
[----:B------:R-:W-:-:S14]  /*0710*/  DSETP.NAN.AND P0, PT, R18, R18, PT ;  /* 0x000000121200722a */ /* 0x000fdc0003f08000 */
[----:B------:R-:W-:Y:S01]  /*0720*/  @P0 DADD R20, R18, R16 ;  /* 0x0000000012140229 */ /* 0x000fe20000000010 */
[----:B------:R-:W-:Y:S10]  /*0730*/  @P0 BRA `(.L_x_4) ;  /* 0x0000000000240947 */ /* 0x000ff40003800000 */
[----:B------:R-:W-:-:S14]  /*0740*/  DSETP.NEU.AND P0, PT, |R18|, +INF , PT ;  /* 0x7ff000001200742a */ /* 0x000fdc0003f0d200 */
[----:B------:R-:W-:Y:S05]  /*0750*/  @P0 BRA `(.L_x_4) ;  /* 0x00000000001c0947 */ /* 0x000fea0003800000 */
[C---:B------:R-:W-:Y:S01]  /*0760*/  ISETP.GE.AND P0, PT, R17.reuse, RZ, PT ;  /* 0x000000ff1100720c */ /* 0x040fe20003f06270 */
[----:B------:R-:W-:Y:S01]  /*0770*/  IMAD.MOV.U32 R20, RZ, RZ, RZ ;  /* 0x000000ffff147224 */ /* 0x000fe200078e00ff */
[----:B------:R-:W-:Y:S02]  /*0780*/  LOP3.LUT R16, R17, 0x7fffffff, RZ, 0xc0, !PT ;  /* 0x7fffffff11107812 */ /* 0x000fe400078ec0ff */
[----:B------:R-:W-:Y:S02]  /*0790*/  SEL R21, RZ, 0x7ff00000, !P0 ;  /* 0x7ff00000ff157807 */ /* 0x000fe40004000000 */
[----:B------:R-:W-:-:S03]  /*07a0*/  ISETP.NE.AND P0, PT, R16, 0x3fe00000, PT ;  /* 0x3fe000001000780c */ /* 0x000fc60003f05270 */
[----:B------:R-:W-:-:S05]  /*07b0*/  VIADD R14, R21, 0x80000000 ;  /* 0x80000000150e7836 */ /* 0x000fca0000000000 */
[----:B------:R-:W-:-:S07]  /*07c0*/  @P1 SEL R21, R14, R21, P0 ;  /* 0x000000150e151207 */ /* 0x000fce0000000000 */
.L_x_4:
[----:B------:R-:W-:Y:S05]  /*07d0*/  BSYNC.RECONVERGENT B1 ;  /* 0x0000000000017941 */ /* 0x000fea0003800200 */
.L_x_3:
[----:B------:R-:W-:Y:S01]  /*07e0*/  DADD R20, -R20, 1 ;  /* 0x3ff0000014147429 */ /* 0x000fe20000000100 */
[----:B------:R0:W1:Y:S01]  /*07f0*/  F2F.F64.F32 R16, R11 ;  /* 0x0000000b00107310 */ /* 0x0000620000201800 */
[----:B------:R-:W-:Y:S01]  /*0800*/  DSETP.NEU.AND P0, PT, R18, 1, PT ;  /* 0x3ff000001200742a */ /* 0x000fe20003f0d000 */
[----:B------:R-:W-:Y:S02]  /*0810*/  IMAD.MOV.U32 R14, RZ, RZ, 0x1 ;  /* 0x00000001ff0e7424 */ /* 0x000fe400078e00ff */
[----:B0-----:R-:W-:-:S05]  /*0820*/  IMAD.MOV.U32 R11, RZ, RZ, R4 ;  /* 0x000000ffff0b7224 */ /* 0x001fca00078e0004 */
[----:B------:R-:W-:Y:S02]  /*0830*/  FSEL R18, R20, RZ, P0 ;  /* 0x000000ff14127208 */ /* 0x000fe40000000000 */
[----:B------:R-:W-:-:S06]  /*0840*/  FSEL R19, R21, RZ, P0 ;  /* 0x000000ff15137208 */ /* 0x000fcc0000000000 */
[----:B-1----:R-:W-:Y:S01]  /*0850*/  DSETP.GT.AND P0, PT, R18, R16, PT ;  /* 0x000000101200722a */ /* 0x002fe20003f04000 */
[----:B------:R-:W-:Y:S02]  /*0860*/  IMAD.MOV.U32 R19, RZ, RZ, R6 ;  /* 0x000000ffff137224 */ /* 0x000fe400078e0006 */
[----:B------:R-:W-:-:S11]  /*0870*/  IMAD.MOV.U32 R18, RZ, RZ, R5 ;  /* 0x000000ffff127224 */ /* 0x000fd600078e0005 */
[----:B------:R-:W0:Y:S01]  /*0880*/  @P0 LDC.64 R16, c[0x0][0x388] ;  /* 0x0000e200ff100b82 */ /* 0x000e220000000a00 */
[----:B------:R-:W-:-:S04]  /*0890*/  @P0 IADD3 R0, PT, PT, R0, R37, RZ ;  /* 0x0000002500000210 */ /* 0x000fc80007ffe0ff */
[----:B0-----:R-:W-:-:S04]  /*08a0*/  @P0 IADD3 R16, P1, PT, R0, R16, RZ ;  /* 0x0000001000100210 */ /* 0x001fc80007f3e0ff */
[----:B------:R-:W-:Y:S02]  /*08b0*/  @P0 LEA.HI.X.SX32 R17, R0, R17, 0x1, P1 ;  /* 0x0000001100110211 */ /* 0x000fe400008f0eff */
[----:B------:R-:W-:Y:S01]  /*08c0*/  @P0 PRMT R0, R14, 0x7610, R0 ;  /* 0x000076100e000816 */ /* 0x000fe20000000000 */
[----:B------:R-:W-:-:S04]  /*08d0*/  IMAD.MOV.U32 R14, RZ, RZ, R7 ;  /* 0x000000ffff0e7224 */ /* 0x000fc800078e0007 */
[----:B------:R0:W-:Y:S03]  /*08e0*/  @P0 STG.E.U8 desc[UR4][R16.64], R0 ;  /* 0x0000000010000986 */ /* 0x0001e6000c101104 */
.L_x_1:
[----:B------:R-:W-:Y:S05]  /*08f0*/  BSYNC.RECONVERGENT B0 ;  /* 0x0000000000007941 */ /* 0x000fea0003800200 */
.L_x_0:
[----:B-----5:R-:W-:Y:S04]  /*0900*/  STG.E.64 desc[UR4][R2.64], R10 ;  /* 0x0000000a02007986 */ /* 0x020fe8000c101b04 */
[----:B------:R-:W-:Y:S04]  /*0910*/  STG.E.64 desc[UR4][R2.64+0x8], R18 ;  /* 0x0000081202007986 */ /* 0x000fe8000c101b04 */
[----:B------:R-:W-:Y:S04]  /*0920*/  STG.E.64 desc[UR4][R2.64+0x10], R14 ;  /* 0x0000100e02007986 */ /* 0x000fe8000c101b04 */
[----:B------:R-:W-:Y:S04]  /*0930*/  STG.E.64 desc[UR4][R2.64+0x18], R12 ;  /* 0x0000180c02007986 */ /* 0x000fe8000c101b04 */
[----:B------:R-:W-:Y:S04]  /*0940*/  STG.E.64 desc[UR4][R2.64+0x28], R8 ;  /* 0x0000280802007986 */ /* 0x000fe8000c101b04 */
[----:B------:R-:W-:Y:S01]  /*0950*/  STG.E desc[UR4][R2.64+0x20], R39 ;  /* 0x0000202702007986 */ /* 0x000fe2000c101904 */
[----:B------:R-:W-:Y:S05]  /*0960*/  EXIT ;  /* 0x000000000000794d */ /* 0x000fea0003800000 */
        .type           $_Z12updateKernelPbS_dP17curandStateXORWOW$__internal_accurate_pow,@function
        .size           $_Z12updateKernelPbS_dP17curandStateXORWOW$__internal_accurate_pow,(.L_x_16 - $_Z12updateKernelPbS_dP17curandStateXORWOW$__internal_accurate_pow)
$_Z12updateKernelPbS_dP17curandStateXORWOW$__internal_accurate_pow:
[----:B------:R-:W-:Y:S01]  /*0970*/  DADD R24, -RZ, |R18| ;  /* 0x00000000ff187229 */ /* 0x000fe20000000512 */
[----:B------:R-:W-:Y:S01]  /*0980*/  IMAD.MOV.U32 R22, RZ, RZ, RZ ;  /* 0x000000ffff167224 */ /* 0x000fe200078e00ff */
[----:B------:R-:W-:Y:S01]  /*0990*/  UMOV UR6, 0x7d2cafe2 ;  /* 0x7d2cafe200067882 */ /* 0x000fe20000000000 */
[----:B------:R-:W-:Y:S01]  /*09a0*/  UMOV UR7, 0x3eb0f5ff ;  /* 0x3eb0f5ff00077882 */ /* 0x000fe20000000000 */
[----:B------:R-:W-:Y:S01]  /*09b0*/  UMOV UR8, 0x3b39803f ;  /* 0x3b39803f00087882 */ /* 0x000fe20000000000 */
[----:B------:R-:W-:-:S05]  /*09c0*/  UMOV UR9, 0x3c7abc9e ;  /* 0x3c7abc9e00097882 */ /* 0x000fca0000000000 */
[----:B------:R-:W-:Y:S01]  /*09d0*/  ISETP.GT.U32.AND P1, PT, R25, 0xfffff, PT ;  /* 0x000fffff1900780c */ /* 0x000fe20003f24070 */
[--C-:B------:R-:W-:Y:S01]  /*09e0*/  IMAD.MOV.U32 R20, RZ, RZ, R25.reuse ;  /* 0x000000ffff147224 */ /* 0x100fe200078e0019 */
[----:B------:R-:W-:-:S11]  /*09f0*/  SHF.R.U32.HI R36, RZ, 0x14, R25 ;  /* 0x00000014ff247819 */ /* 0x000fd60000011619 */
[----:B------:R-:W-:-:S10]  /*0a00*/  @!P1 DMUL R26, R24, 1.80143985094819840000e+16 ;  /* 0x43500000181a9828 */ /* 0x000fd40000000000 */
[----:B------:R-:W-:Y:S01]  /*0a10*/  @!P1 IMAD.MOV.U32 R20, RZ, RZ, R27 ;  /* 0x000000ffff149224 */ /* 0x000fe200078e001b */
[----:B------:R-:W-:Y:S01]  /*0a20*/  @!P1 LEA.HI R36, R27, 0xffffffca, RZ, 0xc ;  /* 0xffffffca1b249811 */ /* 0x000fe200078f60ff */
[----:B------:R-:W-:-:S03]  /*0a30*/  @!P1 IMAD.MOV.U32 R24, RZ, RZ, R26 ;  /* 0x000000ffff189224 */ /* 0x000fc600078e001a */
[----:B------:R-:W-:Y:S01]  /*0a40*/  LOP3.LUT R20, R20, 0x800fffff, RZ, 0xc0, !PT ;  /* 0x800fffff14147812 */ /* 0x000fe200078ec0ff */
[----:B------:R-:W-:-:S03]  /*0a50*/  IMAD.MOV.U32 R28, RZ, RZ, R24 ;  /* 0x000000ffff1c7224 */ /* 0x000fc600078e0018 */
[----:B------:R-:W-:-:S04]  /*0a60*/  LOP3.LUT R29, R20, 0x3ff00000, RZ, 0xfc, !PT ;  /* 0x3ff00000141d7812 */ /* 0x000fc800078efcff */
[----:B------:R-:W-:-:S13]  /*0a70*/  ISETP.GE.U32.AND P2, PT, R29, 0x3ff6a09f, PT ;  /* 0x3ff6a09f1d00780c */ /* 0x000fda0003f46070 */
[----:B------:R-:W-:-:S04]  /*0a80*/  @P2 VIADD R21, R29, 0xfff00000 ;  /* 0xfff000001d152836 */ /* 0x000fc80000000000 */
[----:B------:R-:W-:-:S06]  /*0a90*/  @P2 IMAD.MOV.U32 R29, RZ, RZ, R21 ;  /* 0x000000ffff1d2224 */ /* 0x000fcc00078e0015 */
[C---:B------:R-:W-:Y:S02]  /*0aa0*/  DADD R30, R28.reuse, 1 ;  /* 0x3ff000001c1e7429 */ /* 0x040fe40000000000 */
[----:B------:R-:W-:-:S04]  /*0ab0*/  DADD R28, R28, -1 ;  /* 0xbff000001c1c7429 */ /* 0x000fc80000000000 */
[----:B------:R-:W0:Y:S02]  /*0ac0*/  MUFU.RCP64H R23, R31 ;  /* 0x0000001f00177308 */ /* 0x000e240000001800 */
[----:B0-----:R-:W-:-:S08]  /*0ad0*/  DFMA R20, -R30, R22, 1 ;  /* 0x3ff000001e14742b */ /* 0x001fd00000000116 */
[----:B------:R-:W-:-:S08]  /*0ae0*/  DFMA R20, R20, R20, R20 ;  /* 0x000000141414722b */ /* 0x000fd00000000014 */
[----:B------:R-:W-:-:S08]  /*0af0*/  DFMA R22, R22, R20, R22 ;  /* 0x000000141616722b */ /* 0x000fd00000000016 */
[----:B------:R-:W-:-:S08]  /*0b00*/  DMUL R20, R28, R22 ;  /* 0x000000161c147228 */ /* 0x000fd00000000000 */
[----:B------:R-:W-:-:S08]  /*0b10*/  DFMA R20, R28, R22, R20 ;  /* 0x000000161c14722b */ /* 0x000fd00000000014 */
[----:B------:R-:W-:Y:S02]  /*0b20*/  DADD R32, R28, -R20 ;  /* 0x000000001c207229 */ /* 0x000fe40000000814 */
[----:B------:R-:W-:-:S06]  /*0b30*/  DMUL R30, R20, R20 ;  /* 0x00000014141e7228 */ /* 0x000fcc0000000000 */
[----:B------:R-:W-:-:S08]  /*0b40*/  DADD R32, R32, R32 ;  /* 0x0000000020207229 */ /* 0x000fd00000000020 */
[----:B------:R-:W-:Y:S01]  /*0b50*/  DFMA R28, R28, -R20, R32 ;  /* 0x800000141c1c722b */ /* 0x000fe20000000020 */
[----:B------:R-:W-:Y:S02]  /*0b60*/  IMAD.MOV.U32 R32, RZ, RZ, 0x41ad3b5a ;  /* 0x41ad3b5aff207424 */ /* 0x000fe400078e00ff */
[----:B------:R-:W-:-:S05]  /*0b70*/  IMAD.MOV.U32 R33, RZ, RZ, 0x3ed0f5d2 ;  /* 0x3ed0f5d2ff217424 */ /* 0x000fca00078e00ff */
[----:B------:R-:W-:Y:S02]  /*0b80*/  DMUL R22, R22, R28 ;  /* 0x0000001c16167228 */ /* 0x000fe40000000000 */
[----:B------:R-:W-:Y:S01]  /*0b90*/  DFMA R32, R30, UR6, R32 ;  /* 0x000000061e207c2b */ /* 0x000fe20008000020 */
[----:B------:R-:W-:Y:S01]  /*0ba0*/  UMOV UR6, 0x75488a3f ;  /* 0x75488a3f00067882 */ /* 0x000fe20000000000 */
[----:B------:R-:W-:-:S06]  /*0bb0*/  UMOV UR7, 0x3ef3b20a ;  /* 0x3ef3b20a00077882 */ /* 0x000fcc0000000000 */
[----:B------:R-:W-:Y:S01]  /*0bc0*/  DFMA R32, R30, R32, UR6 ;  /* 0x000000061e207e2b */ /* 0x000fe20008000020 */
        /* <DEDUP_REMOVED lines=13> */
[----:B------:R-:W-:Y:S01]  /*0ca0*/  UMOV UR7, 0x3fb55555 ;  /* 0x3fb5555500077882 */ /* 0x000fe20000000000 */
[----:B------:R-:W-:-:S05]  /*0cb0*/  DMUL R32, R20, R20 ;  /* 0x0000001414207228 */ /* 0x000fca0000000000 */
[----:B------:R-:W-:-:S08]  /*0cc0*/  DFMA R24, R30, R28, UR6 ;  /* 0x000000061e187e2b */ /* 0x000fd0000800001c */
[----:B------:R-:W-:Y:S01]  /*0cd0*/  DADD R26, -R24, UR6 ;  /* 0x00000006181a7e29 */ /* 0x000fe20008000100 */
[----:B------:R-:W-:Y:S01]  /*0ce0*/  UMOV UR6, 0xb9e7b0 ;  /* 0x00b9e7b000067882 */ /* 0x000fe20000000000 */
[----:B------:R-:W-:-:S06]  /*0cf0*/  UMOV UR7, 0x3c46a4cb ;  /* 0x3c46a4cb00077882 */ /* 0x000fcc0000000000 */
[----:B------:R-:W-:Y:S02]  /*0d00*/  DFMA R30, R30, R28, R26 ;  /* 0x0000001c1e1e722b */ /* 0x000fe4000000001a */
[----:B------:R-:W-:Y:S01]  /*0d10*/  DFMA R26, R20, R20, -R32 ;  /* 0x00000014141a722b */ /* 0x000fe20000000820 */
[----:B------:R-:W-:Y:S02]  /*0d20*/  VIADD R29, R23, 0x100000 ;  /* 0x00100000171d7836 */ /* 0x000fe40000000000 */
[----:B------:R-:W-:-:S03]  /*0d30*/  IMAD.MOV.U32 R28, RZ, RZ, R22 ;  /* 0x000000ffff1c7224 */ /* 0x000fc600078e0016 */
[----:B------:R-:W-:Y:S01]  /*0d40*/  DADD R30, R30, -UR6 ;  /* 0x800000061e1e7e29 */ /* 0x000fe20008000000 */
[----:B------:R-:W-:Y:S01]  /*0d50*/  UMOV UR6, 0x80000000 ;  /* 0x8000000000067882 */ /* 0x000fe20000000000 */
[----:B------:R-:W-:Y:S01]  /*0d60*/  UMOV UR7, 0x43300000 ;  /* 0x4330000000077882 */ /* 0x000fe20000000000 */
[C---:B------:R-:W-:Y:S02]  /*0d70*/  DFMA R26, R20.reuse, R28, R26 ;  /* 0x0000001c141a722b */ /* 0x040fe4000000001a */
[----:B------:R-:W-:-:S08]  /*0d80*/  DMUL R28, R20, R32 ;  /* 0x00000020141c7228 */ /* 0x000fd00000000000 */
[----:B------:R-:W-:-:S08]  /*0d90*/  DFMA R34, R20, R32, -R28 ;  /* 0x000000201422722b */ /* 0x000fd0000000081c */
[----:B------:R-:W-:-:S08]  /*0da0*/  DFMA R34, R22, R32, R34 ;  /* 0x000000201622722b */ /* 0x000fd00000000022 */
[----:B------:R-:W-:Y:S02]  /*0db0*/  DFMA R34, R20, R26, R34 ;  /* 0x0000001a1422722b */ /* 0x000fe40000000022 */
[----:B------:R-:W-:-:S08]  /*0dc0*/  DADD R26, R24, R30 ;  /* 0x00000000181a7229 */ /* 0x000fd0000000001e */
[----:B------:R-:W-:Y:S02]  /*0dd0*/  DADD R32, R24, -R26 ;  /* 0x0000000018207229 */ /* 0x000fe4000000081a */
[----:B------:R-:W-:-:S06]  /*0de0*/  DMUL R24, R26, R28 ;  /* 0x0000001c1a187228 */ /* 0x000fcc0000000000 */
[----:B------:R-:W-:Y:S02]  /*0df0*/  DADD R32, R30, R32 ;  /* 0x000000001e207229 */ /* 0x000fe40000000020 */
[----:B------:R-:W-:-:S08]  /*0e00*/  DFMA R30, R26, R28, -R24 ;  /* 0x0000001c1a1e722b */ /* 0x000fd00000000818 */
[----:B------:R-:W-:-:S08]  /*0e10*/  DFMA R30, R26, R34, R30 ;  /* 0x000000221a1e722b */ /* 0x000fd0000000001e */
[----:B------:R-:W-:-:S08]  /*0e20*/  DFMA R32, R32, R28, R30 ;  /* 0x0000001c2020722b */ /* 0x000fd0000000001e */
[----:B------:R-:W-:-:S08]  /*0e30*/  DADD R28, R24, R32 ;  /* 0x00000000181c7229 */ /* 0x000fd00000000020 */
[--C-:B------:R-:W-:Y:S02]  /*0e40*/  DADD R26, R20, R28.reuse ;  /* 0x00000000141a7229 */ /* 0x100fe4000000001c */
[----:B------:R-:W-:-:S06]  /*0e50*/  DADD R24, R24, -R28 ;  /* 0x0000000018187229 */ /* 0x000fcc000000081c */
[----:B------:R-:W-:Y:S02]  /*0e60*/  DADD R20, R20, -R26 ;  /* 0x0000000014147229 */ /* 0x000fe4000000081a */
[----:B------:R-:W-:-:S06]  /*0e70*/  DADD R24, R32, R24 ;  /* 0x0000000020187229 */ /* 0x000fcc0000000018 */
[----:B------:R-:W-:-:S08]  /*0e80*/  DADD R20, R28, R20 ;  /* 0x000000001c147229 */ /* 0x000fd00000000014 */
[----:B------:R-:W-:Y:S01]  /*0e90*/  DADD R24, R24, R20 ;  /* 0x0000000018187229 */ /* 0x000fe20000000014 */
[C---:B------:R-:W-:Y:S01]  /*0ea0*/  IADD3 R20, PT, PT, R36.reuse, -0x3ff, RZ ;  /* 0xfffffc0124147810 */ /* 0x040fe20007ffe0ff */
[----:B------:R-:W-:-:S06]  /*0eb0*/  @P2 VIADD R20, R36, 0xfffffc02 ;  /* 0xfffffc0224142836 */ /* 0x000fcc0000000000 */
[----:B------:R-:W-:Y:S01]  /*0ec0*/  DADD R24, R22, R24 ;  /* 0x0000000016187229 */ /* 0x000fe20000000018 */
[----:B------:R-:W-:Y:S01]  /*0ed0*/  LOP3.LUT R22, R20, 0x80000000, RZ, 0x3c, !PT ;  /* 0x8000000014167812 */ /* 0x000fe200078e3cff */
[----:B------:R-:W-:-:S06]  /*0ee0*/  IMAD.MOV.U32 R23, RZ, RZ, 0x43300000 ;  /* 0x43300000ff177424 */ /* 0x000fcc00078e00ff */
[----:B------:R-:W-:Y:S02]  /*0ef0*/  DADD R28, R26, R24 ;  /* 0x000000001a1c7229 */ /* 0x000fe40000000018 */
[----:B------:R-:W-:Y:S01]  /*0f00*/  DADD R22, R22, -UR6 ;  /* 0x8000000616167e29 */ /* 0x000fe20008000000 */
[----:B------:R-:W-:Y:S01]  /*0f10*/  UMOV UR6, 0xfefa39ef ;  /* 0xfefa39ef00067882 */ /* 0x000fe20000000000 */
[----:B------:R-:W-:-:S04]  /*0f20*/  UMOV UR7, 0x3fe62e42 ;  /* 0x3fe62e4200077882 */ /* 0x000fc80000000000 */
[--C-:B------:R-:W-:Y:S02]  /*0f30*/  DADD R26, R26, -R28.reuse ;  /* 0x000000001a1a7229 */ /* 0x100fe4000000081c */
[----:B------:R-:W-:-:S06]  /*0f40*/  DFMA R20, R22, UR6, R28 ;  /* 0x0000000616147c2b */ /* 0x000fcc000800001c */
[----:B------:R-:W-:Y:S02]  /*0f50*/  DADD R26, R24, R26 ;  /* 0x00000000181a7229 */ /* 0x000fe4000000001a */
[----:B------:R-:W-:-:S08]  /*0f60*/  DFMA R30, R22, -UR6, R20 ;  /* 0x80000006161e7c2b */ /* 0x000fd00008000014 */
[----:B------:R-:W-:Y:S01]  /*0f70*/  DADD R30, -R28, R30 ;  /* 0x000000001c1e7229 */ /* 0x000fe2000000011e */
[----:B------:R-:W-:Y:S01]  /*0f80*/  LOP3.LUT R29, R17, 0xff0fffff, RZ, 0xc0, !PT ;  /* 0xff0fffff111d7812 */ /* 0x000fe200078ec0ff */
[----:B------:R-:W-:-:S06]  /*0f90*/  IMAD.MOV.U32 R28, RZ, RZ, R16 ;  /* 0x000000ffff1c7224 */ /* 0x000fcc00078e0010 */
[----:B------:R-:W-:-:S08]  /*0fa0*/  DADD R26, R26, -R30 ;  /* 0x000000001a1a7229 */ /* 0x000fd0000000081e */
[----:B------:R-:W-:Y:S01]  /*0fb0*/  DFMA R26, R22, UR8, R26 ;  /* 0x00000008161a7c2b */ /* 0x000fe2000800001a */
[----:B------:R-:W-:-:S05]  /*0fc0*/  IMAD.SHL.U32 R22, R17, 0x2, RZ ;  /* 0x0000000211167824 */ /* 0x000fca00078e00ff */
[----:B------:R-:W-:Y:S02]  /*0fd0*/  ISETP.GT.U32.AND P1, PT, R22, -0x2000001, PT ;  /* 0xfdffffff1600780c */ /* 0x000fe40003f24070 */
[----:B------:R-:W-:Y:S02]  /*0fe0*/  DADD R22, R20, R26 ;  /* 0x0000000014167229 */ /* 0x000fe4000000001a */
[----:B------:R-:W-:-:S06]  /*0ff0*/  SEL R29, R29, R17, P1 ;  /* 0x000000111d1d7207 */ /* 0x000fcc0000800000 */
[----:B------:R-:W-:Y:S02]  /*1000*/  DADD R24, R20, -R22 ;  /* 0x0000000014187229 */ /* 0x000fe40000000816 */
[----:B------:R-:W-:-:S06]  /*1010*/  DMUL R20, R22, R28 ;  /* 0x0000001c16147228 */ /* 0x000fcc0000000000 */
[----:B------:R-:W-:Y:S02]  /*1020*/  DADD R26, R26, R24 ;  /* 0x000000001a1a7229 */ /* 0x000fe40000000018 */
[----:B------:R-:W-:Y:S01]  /*1030*/  DFMA R22, R22, R28, -R20 ;  /* 0x0000001c1616722b */ /* 0x000fe20000000814 */
[----:B------:R-:W-:Y:S02]  /*1040*/  IMAD.MOV.U32 R24, RZ, RZ, 0x652b82fe ;  /* 0x652b82feff187424 */ /* 0x000fe400078e00ff */
[----:B------:R-:W-:-:S05]  /*1050*/  IMAD.MOV.U32 R25, RZ, RZ, 0x3ff71547 ;  /* 0x3ff71547ff197424 */ /* 0x000fca00078e00ff */
[----:B------:R-:W-:-:S08]  /*1060*/  DFMA R26, R26, R28, R22 ;  /* 0x0000001c1a1a722b */ /* 0x000fd00000000016 */
[----:B------:R-:W-:-:S08]  /*1070*/  DADD R22, R20, R26 ;  /* 0x0000000014167229 */ /* 0x000fd0000000001a */
[----:B------:R-:W-:Y:S02]  /*1080*/  DFMA R24, R22, R24, 6.75539944105574400000e+15 ;  /* 0x433800001618742b */ /* 0x000fe40000000018 */
[----:B------:R-:W-:Y:S01]  /*1090*/  FSETP.GEU.AND P1, PT, |R23|, 4.1917929649353027344, PT ;  /* 0x4086232b1700780b */ /* 0x000fe20003f2e200 */
[----:B------:R-:W-:-:S05]  /*10a0*/  DADD R20, R20, -R22 ;  /* 0x0000000014147229 */ /* 0x000fca0000000816 */
[----:B------:R-:W-:-:S03]  /*10b0*/  DADD R28, R24, -6.75539944105574400000e+15 ;  /* 0xc3380000181c7429 */ /* 0x000fc60000000000 */
[----:B------:R-:W-:-:S05]  /*10c0*/  DADD R26, R26, R20 ;  /* 0x000000001a1a7229 */ /* 0x000fca0000000014 */
[----:B------:R-:W-:Y:S01]  /*10d0*/  DFMA R30, R28, -UR6, R22 ;  /* 0x800000061c1e7c2b */ /* 0x000fe20008000016 */
[----:B------:R-:W-:Y:S01]  /*10e0*/  UMOV UR6, 0x3b39803f ;  /* 0x3b39803f00067882 */ /* 0x000fe20000000000 */
[----:B------:R-:W-:-:S06]  /*10f0*/  UMOV UR7, 0x3c7abc9e ;  /* 0x3c7abc9e00077882 */ /* 0x000fcc0000000000 */
[----:B------:R-:W-:Y:S01]  /*1100*/  DFMA R28, R28, -UR6, R30 ;  /* 0x800000061c1c7c2b */ /* 0x000fe2000800001e */
[----:B------:R-:W-:Y:S01]  /*1110*/  UMOV UR6, 0x69ce2bdf ;  /* 0x69ce2bdf00067882 */ /* 0x000fe20000000000 */
[----:B------:R-:W-:Y:S01]  /*1120*/  IMAD.MOV.U32 R30, RZ, RZ, -0x35dec16 ;  /* 0xfca213eaff1e7424 */ /* 0x000fe200078e00ff */
[----:B------:R-:W-:Y:S01]  /*1130*/  UMOV UR7, 0x3e5ade15 ;  /* 0x3e5ade1500077882 */ /* 0x000fe20000000000 */
[----:B------:R-:W-:-:S06]  /*1140*/  IMAD.MOV.U32 R31, RZ, RZ, 0x3e928af3 ;  /* 0x3e928af3ff1f7424 */ /* 0x000fcc00078e00ff */
        /* <DEDUP_REMOVED lines=24> */
[----:B------:R-:W-:-:S08]  /*12d0*/  DFMA R30, R28, R30, UR6 ;  /* 0x000000061c1e7e2b */ /* 0x000fd0000800001e */
[----:B------:R-:W-:-:S08]  /*12e0*/  DFMA R30, R28, R30, 1 ;  /* 0x3ff000001c1e742b */ /* 0x000fd0000000001e */
[----:B------:R-:W-:-:S10]  /*12f0*/  DFMA R28, R28, R30, 1 ;  /* 0x3ff000001c1c742b */ /* 0x000fd4000000001e */
[----:B------:R-:W-:Y:S02]  /*1300*/  IMAD R21, R24, 0x100000, R29 ;  /* 0x0010000018157824 */ /* 0x000fe400078e021d */
[----:B------:R-:W-:Y:S01]  /*1310*/  IMAD.MOV.U32 R20, RZ, RZ, R28 ;  /* 0x000000ffff147224 */ /* 0x000fe200078e001c */
[----:B------:R-:W-:Y:S06]  /*1320*/  @!P1 BRA `(.L_x_5) ;  /* 0x0000000000309947 */ /* 0x000fec0003800000 */
[----:B------:R-:W-:Y:S01]  /*1330*/  FSETP.GEU.AND P2, PT, |R23|, 4.2275390625, PT ;  /* 0x408748001700780b */ /* 0x000fe20003f4e200 */
[C---:B------:R-:W-:Y:S02]  /*1340*/  DADD R30, R22.reuse, +INF ;  /* 0x7ff00000161e7429 */ /* 0x040fe40000000000 */
[----:B------:R-:W-:-:S08]  /*1350*/  DSETP.GEU.AND P1, PT, R22, RZ, PT ;  /* 0x000000ff1600722a */ /* 0x000fd00003f2e000 */
[----:B------:R-:W-:Y:S02]  /*1360*/  FSEL R21, R31, RZ, P1 ;  /* 0x000000ff1f157208 */ /* 0x000fe40000800000 */
[----:B------:R-:W-:-:S04]  /*1370*/  @!P2 LEA.HI R20, R24, R24, RZ, 0x1 ;  /* 0x000000181814a211 */ /* 0x000fc800078f08ff */
[----:B------:R-:W-:Y:S02]  /*1380*/  @!P2 SHF.R.S32.HI R23, RZ, 0x1, R20 ;  /* 0x00000001ff17a819 */ /* 0x000fe40000011414 */
[----:B------:R-:W-:-:S03]  /*1390*/  FSEL R20, R30, RZ, P1 ;  /* 0x000000ff1e147208 */ /* 0x000fc60000800000 */
[----:B------:R-:W-:Y:S02]  /*13a0*/  @!P2 IMAD.IADD R22, R24, 0x1, -R23 ;  /* 0x000000011816a824 */ /* 0x000fe400078e0a17 */
[----:B------:R-:W-:-:S03]  /*13b0*/  @!P2 IMAD R29, R23, 0x100000, R29 ;  /* 0x00100000171da824 */ /* 0x000fc600078e021d */
[----:B------:R-:W-:Y:S01]  /*13c0*/  @!P2 LEA R23, R22, 0x3ff00000, 0x14 ;  /* 0x3ff000001617a811 */ /* 0x000fe200078ea0ff */
[----:B------:R-:W-:-:S06]  /*13d0*/  @!P2 IMAD.MOV.U32 R22, RZ, RZ, RZ ;  /* 0x000000ffff16a224 */ /* 0x000fcc00078e00ff */
[----:B------:R-:W-:-:S11]  /*13e0*/  @!P2 DMUL R20, R28, R22 ;  /* 0x000000161c14a228 */ /* 0x000fd60000000000 */
.L_x_5:
[----:B------:R-:W-:Y:S02]  /*13f0*/  DFMA R26, R26, R20, R20 ;  /* 0x000000141a1a722b */ /* 0x000fe40000000014 */
[----:B------:R-:W-:-:S08]  /*1400*/  DSETP.NEU.AND P1, PT, |R20|, +INF , PT ;  /* 0x7ff000001400742a */ /* 0x000fd00003f2d200 */
[----:B------:R-:W-:Y:S01]  /*1410*/  FSEL R25, R20, R26, !P1 ;  /* 0x0000001a14197208 */ /* 0x000fe20004800000 */
[----:B------:R-:W-:Y:S01]  /*1420*/  IMAD.MOV.U32 R20, RZ, RZ, R14 ;  /* 0x000000ffff147224 */ /* 0x000fe200078e000e */
[----:B------:R-:W-:Y:S01]  /*1430*/  FSEL R26, R21, R27, !P1 ;  /* 0x0000001b151a7208 */ /* 0x000fe20004800000 */
[----:B------:R-:W-:-:S04]  /*1440*/  IMAD.MOV.U32 R21, RZ, RZ, 0x0 ;  /* 0x00000000ff157424 */ /* 0x000fc800078e00ff */
[----:B------:R-:W-:Y:S05]  /*1450*/  RET.REL.NODEC R20 `(_Z12updateKernelPbS_dP17curandStateXORWOW) ;  /* 0xffffffe814e87950 */ /* 0x000fea0003c3ffff */
.L_x_6:
[----:B------:R-:W-:-:S00]  /*1460*/  BRA `(.L_x_6) ;  /* 0xfffffffc00fc7947 */ /* 0x000fc0000383ffff */
[----:B------:R-:W-:-:S00]  /*1470*/  NOP ;  /* 0x0000000000007918 */ /* 0x000fc00000000000 */
        /* <DEDUP_REMOVED lines=8> */
.L_x_16:


//--------------------- .text._Z10initCurandP17curandStateXORWOWy --------------------------
	.section	.text._Z10initCurandP17curandStateXORWOWy,"ax",@progbits
	.align	128
        .global         _Z10initCurandP17curandStateXORWOWy
        .type           _Z10initCurandP17curandStateXORWOWy,@function
        .size           _Z10initCurandP17curandStateXORWOWy,(.L_x_18 - _Z10initCurandP17curandStateXORWOWy)
        .other          _Z10initCurandP17curandStateXORWOWy,@"STO_CUDA_ENTRY STV_DEFAULT"
_Z10initCurandP17curandStateXORWOWy:
.text._Z10initCurandP17curandStateXORWOWy:
[----:B------:R-:W-:Y:S01]  /*0000*/  LDC R1, c[0x0][0x37c] ;  /* 0x0000df00ff017b82 */ /* 0x000fe20000000800 */
[----:B------:R-:W0:Y:S01]  /*0010*/  S2R R3, SR_TID.Y ;  /* 0x0000000000037919 */ /* 0x000e220000002200 */
[----:B------:R-:W1:Y:S06]  /*0020*/  LDCU UR7, c[0x0][0x360] ;  /* 0x00006c00ff0777ac */ /* 0x000e6c0008000800 */
[----:B------:R-:W0:Y:S01]  /*0030*/  S2UR UR4, SR_CTAID.Y ;  /* 0x00000000000479c3 */ /* 0x000e220000002600 */
[----:B------:R-:W-:Y:S01]  /*0040*/  BSSY.RECONVERGENT B0, `(.L_x_7) ;  /* 0x00000eb000007945 */ /* 0x000fe20003800200 */
[----:B------:R-:W1:Y:S06]  /*0050*/  S2R R13, SR_TID.X ;  /* 0x00000000000d7919 */ /* 0x000e6c0000002100 */
[----:B------:R-:W0:Y:S08]  /*0060*/  LDC R0, c[0x0][0x364] ;  /* 0x0000d900ff007b82 */ /* 0x000e300000000800 */
[----:B------:R-:W2:Y:S08]  /*0070*/  LDC.64 R8, c[0x0][0x388] ;  /* 0x0000e200ff087b82 */ /* 0x000eb00000000a00 */
[----:B------:R-:W3:Y:S08]  /*0080*/  S2UR UR6, SR_CTAID.X ;  /* 0x00000000000679c3 */ /* 0x000ef00000002500 */
[----:B------:R-:W3:Y:S01]  /*0090*/  LDC R5, c[0x0][0x370] ;  /* 0x0000dc00ff057b82 */ /* 0x000ee20000000800 */
[----:B0-----:R-:W-:Y:S01]  /*00a0*/  IMAD R0, R0, UR4, R3 ;  /* 0x0000000400007c24 */ /* 0x001fe2000f8e0203 */
[----:B------:R-:W0:Y:S06]  /*00b0*/  LDCU.64 UR4, c[0x0][0x358] ;  /* 0x00006b00ff0477ac */ /* 0x000e2c0008000a00 */
[----:B------:R-:W4:Y:S01]  /*00c0*/  LDC.64 R6, c[0x0][0x380] ;  /* 0x0000e000ff067b82 */ /* 0x000f220000000a00 */
[----:B--2---:R-:W-:-:S02]  /*00d0*/  LOP3.LUT R2, R8, 0xaad26b49, RZ, 0x3c, !PT ;  /* 0xaad26b4908027812 */ /* 0x004fc400078e3cff */
[----:B------:R-:W-:-:S03]  /*00e0*/  LOP3.LUT R3, R9, 0xf7dcefdd, RZ, 0x3c, !PT ;  /* 0xf7dcefdd09037812 */ /* 0x000fc600078e3cff */
[----:B------:R-:W-:Y:S02]  /*00f0*/  IMAD R2, R2, 0x4182bed5, RZ ;  /* 0x4182bed502027824 */ /* 0x000fe400078e02ff */
[----:B------:R-:W-:Y:S02]  /*0100*/  IMAD R3, R3, -0x658354e5, RZ ;  /* 0x9a7cab1b03037824 */ /* 0x000fe400078e02ff */
[C---:B------:R-:W-:Y:S01]  /*0110*/  VIADD R11, R2.reuse, 0x583f19 ;  /* 0x00583f19020b7836 */ /* 0x040fe20000000000 */
[C---:B------:R-:W-:Y:S01]  /*0120*/  LOP3.LUT R8, R2.reuse, 0x159a55e5, RZ, 0x3c, !PT ;  /* 0x159a55e502087812 */ /* 0x040fe200078e3cff */
[C---:B------:R-:W-:Y:S01]  /*0130*/  VIADD R9, R3.reuse, 0x1f123bb5 ;  /* 0x1f123bb503097836 */ /* 0x040fe20000000000 */
[----:B------:R-:W-:Y:S02]  /*0140*/  IADD3 R4, PT, PT, R2, 0x64f0c9, R3 ;  /* 0x0064f0c902047810 */ /* 0x000fe40007ffe003 */
[----:B------:R-:W-:Y:S01]  /*0150*/  LOP3.LUT R10, R3, 0x5491333, RZ, 0x3c, !PT ;  /* 0x05491333030a7812 */ /* 0x000fe200078e3cff */
[----:B---3--:R-:W-:-:S02]  /*0160*/  IMAD R0, R0, R5, UR6 ;  /* 0x0000000600007e24 */ /* 0x008fc4000f8e0205 */
[----:B------:R-:W-:Y:S02]  /*0170*/  VIADD R5, R2, 0x75bcd15 ;  /* 0x075bcd1502057836 */ /* 0x000fe40000000000 */
[----:B-1----:R-:W-:-:S04]  /*0180*/  IMAD R13, R0, UR7, R13 ;  /* 0x00000007000d7c24 */ /* 0x002fc8000f8e020d */
[C---:B----4-:R-:W-:Y:S01]  /*0190*/  IMAD.WIDE R6, R13.reuse, 0x30, R6 ;  /* 0x000000300d067825 */ /* 0x050fe200078e0206 */
[----:B------:R-:W-:-:S04]  /*01a0*/  ISETP.NE.AND P0, PT, R13, RZ, PT ;  /* 0x000000ff0d00720c */ /* 0x000fc80003f05270 */
[----:B0-----:R0:W-:Y:S04]  /*01b0*/  STG.E.64 desc[UR4][R6.64], R4 ;  /* 0x0000000406007986 */ /* 0x0011e8000c101b04 */
[----:B------:R0:W-:Y:S04]  /*01c0*/  STG.E.64 desc[UR4][R6.64+0x8], R8 ;  /* 0x0000080806007986 */ /* 0x0001e8000c101b04 */
[----:B------:R0:W-:Y:S01]  /*01d0*/  STG.E.64 desc[UR4][R6.64+0x10], R10 ;  /* 0x0000100a06007986 */ /* 0x0001e2000c101b04 */
[----:B------:R-:W-:Y:S05]  /*01e0*/  @!P0 BRA `(.L_x_8) ;  /* 0x0000000c00408947 */ /* 0x000fea0003800000 */
[----:B------:R-:W-:Y:S01]  /*01f0*/  SHF.R.S32.HI R0, RZ, 0x1f, R13 ;  /* 0x0000001fff007819 */ /* 0x000fe2000001140d */
[----:B------:R-:W-:-:S07]  /*0200*/  IMAD.MOV.U32 R12, RZ, RZ, RZ ;  /* 0x000000ffff0c7224 */ /* 0x000fce00078e00ff */
.L_x_14:
[----:B-1----:R-:W-:Y:S01]  /*0210*/  LOP3.LUT R2, R13, 0x3, RZ, 0xc0, !PT ;  /* 0x000000030d027812 */ /* 0x002fe200078ec0ff */
[----:B------:R-:W-:Y:S03]  /*0220*/  BSSY.RECONVERGENT B1, `(.L_x_9) ;  /* 0x00000c6000017945 */ /* 0x000fe60003800200 */
[----:B------:R-:W-:-:S04]  /*0230*/  ISETP.NE.U32.AND P0, PT, R2, RZ, PT ;  /* 0x000000ff0200720c */ /* 0x000fc80003f05070 */
[----:B------:R-:W-:-:S13]  /*0240*/  ISETP.NE.AND.EX P0, PT, RZ, RZ, PT, P0 ;  /* 0x000000ffff00720c */ /* 0x000fda0003f05300 */
[----:B------:R-:W-:Y:S05]  /*0250*/  @!P0 BRA `(.L_x_10) ;  /* 0x0000000c00088947 */ /* 0x000fea0003800000 */
[----:B0-----:R-:W0:Y:S01]  /*0260*/  LDC.64 R8, c[0x4][RZ] ;  /* 0x01000000ff087b82 */ /* 0x001e220000000a00 */
[----:B------:R-:W-:Y:S02]  /*0270*/  IMAD.MOV.U32 R14, RZ, RZ, RZ ;  /* 0x000000ffff0e7224 */ /* 0x000fe400078e00ff */
[----:B0-----:R-:W-:-:S07]  /*0280*/  IMAD.WIDE.U32 R8, R12, 0xc80, R8 ;  /* 0x00000c800c087825 */ /* 0x001fce00078e0008 */
.L_x_13:
[----:B-1----:R-:W-:Y:S01]  /*0290*/  IMAD.MOV.U32 R15, RZ, RZ, RZ ;  /* 0x000000ffff0f7224 */ /* 0x002fe200078e00ff */
[----:B------:R-:W-:Y:S01]  /*02a0*/  CS2R R2, SRZ ;  /* 0x0000000000027805 */ /* 0x000fe2000001ff00 */
[----:B------:R-:W-:Y:S01]  /*02b0*/  IMAD.MOV.U32 R17, RZ, RZ, RZ ;  /* 0x000000ffff117224 */ /* 0x000fe200078e00ff */
[----:B------:R-:W-:-:S07]  /*02c0*/  CS2R R4, SRZ ;  /* 0x0000000000047805 */ /* 0x000fce000001ff00 */
.L_x_12:
[----:B------:R-:W-:-:S05]  /*02d0*/  IMAD.WIDE.U32 R10, R17, 0x4, R6 ;  /* 0x00000004110a7825 */ /* 0x000fca00078e0006 */
[----:B------:R0:W5:Y:S01]  /*02e0*/  LDG.E R16, desc[UR4][R10.64+0x4] ;  /* 0x000004040a107981 */ /* 0x000162000c1e1900 */
[----:B------:R-:W-:-:S07]  /*02f0*/  IMAD.MOV.U32 R19, RZ, RZ, RZ ;  /* 0x000000ffff137224 */ /* 0x000fce00078e00ff */
.L_x_11:
[----:B-----5:R-:W-:Y:S01]  /*0300*/  SHF.R.U32.HI R24, RZ, R19, R16 ;  /* 0x00000013ff187219 */ /* 0x020fe20000011610 */
[----:B0-----:R-:W-:-:S03]  /*0310*/  IMAD.SHL.U32 R10, R17, 0x20, RZ ;  /* 0x00000020110a7824 */ /* 0x001fc600078e00ff */
[----:B------:R-:W-:Y:S01]  /*0320*/  LOP3.LUT R11, R24, 0x1, RZ, 0xc0, !PT ;  /* 0x00000001180b7812 */ /* 0x000fe200078ec0ff */
[----:B------:R-:W-:-:S03]  /*0330*/  IMAD.IADD R10, R10, 0x1, R19 ;  /* 0x000000010a0a7824 */ /* 0x000fc600078e0213 */
[----:B------:R-:W-:Y:S01]  /*0340*/  ISETP.NE.U32.AND P0, PT, R11, 0x1, PT ;  /* 0x000000010b00780c */ /* 0x000fe20003f05070 */
[----:B------:R-:W-:-:S03]  /*0350*/  IMAD R11, R10, 0x5, RZ ;  /* 0x000000050a0b7824 */ /* 0x000fc600078e02ff */
[----:B------:R-:W-:Y:S01]  /*0360*/  R2P PR, R24, 0x7e ;  /* 0x0000007e18007804 */ /* 0x000fe20000000000 */
[----:B------:R-:W-:-:S08]  /*0370*/  IMAD.WIDE.U32 R10, R11, 0x4, R8 ;  /* 0x000000040b0a7825 */ /* 0x000fd000078e0008 */
[----:B------:R-:W2:Y:S04]  /*0380*/  @!P0 LDG.E R18, desc[UR4][R10.64] ;  /* 0x000000040a128981 */ /* 0x000ea8000c1e1900 */
[----:B------:R-:W3:Y:S04]  /*0390*/  @!P0 LDG.E R20, desc[UR4][R10.64+0x10] ;  /* 0x000010040a148981 */ /* 0x000ee8000c1e1900 */
[----:B------:R-:W4:Y:S04]  /*03a0*/  @P1 LDG.E R22, desc[UR4][R10.64+0x14] ;  /* 0x000014040a161981 */ /* 0x000f28000c1e1900 */
[----:B------:R-:W4:Y:S04]  /*03b0*/  @P2 LDG.E R26, desc[UR4][R10.64+0x28] ;  /* 0x000028040a1a2981 */ /* 0x000f28000c1e1900 */
[----:B------:R-:W4:Y:S04]  /*03c0*/  @!P0 LDG.E R21, desc[UR4][R10.64+0x4] ;  /* 0x000004040a158981 */ /* 0x000f28000c1e1900 */
[----:B------:R-:W4:Y:S04]  /*03d0*/  @!P0 LDG.E R23, desc[UR4][R10.64+0xc] ;  /* 0x00000c040a178981 */ /* 0x000f28000c1e1900 */
[----:B------:R-:W4:Y:S04]  /*03e0*/  @P1 LDG.E R25, desc[UR4][R10.64+0x18] ;  /* 0x000018040a191981 */ /* 0x000f28000c1e1900 */
[----:B------:R-:W4:Y:S04]  /*03f0*/  @P3 LDG.E R28, desc[UR4][R10.64+0x3c] ;  /* 0x00003c040a1c3981 */ /* 0x000f28000c1e1900 */
[----:B------:R-:W4:Y:S01]  /*0400*/  @P6 LDG.E R27, desc[UR4][R10.64+0x7c] ;  /* 0x00007c040a1b6981 */ /* 0x000f22000c1e1900 */
[----:B--2---:R-:W-:-:S03]  /*0410*/  @!P0 LOP3.LUT R15, R15, R18, RZ, 0x3c, !PT ;  /* 0x000000120f0f8212 */ /* 0x004fc600078e3cff */
[----:B------:R-:W2:Y:S01]  /*0420*/  @!P0 LDG.E R18, desc[UR4][R10.64+0x8] ;  /* 0x000008040a128981 */ /* 0x000ea2000c1e1900 */
[----:B---3--:R-:W-:-:S03]  /*0430*/  @!P0 LOP3.LUT R3, R3, R20, RZ, 0x3c, !PT ;  /* 0x0000001403038212 */ /* 0x008fc600078e3cff */
[----:B------:R-:W3:Y:S01]  /*0440*/  @P1 LDG.E R20, desc[UR4][R10.64+0x24] ;  /* 0x000024040a141981 */ /* 0x000ee2000c1e1900 */
[----:B----4-:R-:W-:-:S03]  /*0450*/  @P1 LOP3.LUT R15, R15, R22, RZ, 0x3c, !PT ;  /* 0x000000160f0f1212 */ /* 0x010fc600078e3cff */
[----:B------:R-:W4:Y:S01]  /*0460*/  @P2 LDG.E R22, desc[UR4][R10.64+0x38] ;  /* 0x000038040a162981 */ /* 0x000f22000c1e1900 */
[----:B------:R-:W-:-:S03]  /*0470*/  @P2 LOP3.LUT R15, R15, R26, RZ, 0x3c, !PT ;  /* 0x0000001a0f0f2212 */ /* 0x000fc600078e3cff */
[----:B------:R-:W4:Y:S01]  /*0480*/  @P4 LDG.E R26, desc[UR4][R10.64+0x50] ;  /* 0x000050040a1a4981 */ /* 0x000f22000c1e1900 */
[----:B------:R-:W-:-:S03]  /*0490*/  @!P0 LOP3.LUT R4, R4, R21, RZ, 0x3c, !PT ;  /* 0x0000001504048212 */ /* 0x000fc600078e3cff */
[----:B------:R-:W4:Y:S01]  /*04a0*/  @P1 LDG.E R21, desc[UR4][R10.64+0x20] ;  /* 0x000020040a151981 */ /* 0x000f22000c1e1900 */
[----:B------:R-:W-:-:S03]  /*04b0*/  @!P0 LOP3.LUT R2, R2, R23, RZ, 0x3c, !PT ;  /* 0x0000001702028212 */ /* 0x000fc600078e3cff */
[----:B------:R-:W4:Y:S01]  /*04c0*/  @P2 LDG.E R23, desc[UR4][R10.64+0x2c] ;  /* 0x00002c040a172981 */ /* 0x000f22000c1e1900 */
[----:B------:R-:W-:-:S03]  /*04d0*/  @P1 LOP3.LUT R4, R4, R25, RZ, 0x3c, !PT ;  /* 0x0000001904041212 */ /* 0x000fc600078e3cff */
[----:B------:R-:W4:Y:S01]  /*04e0*/  @P2 LDG.E R25, desc[UR4][R10.64+0x34] ;  /* 0x000034040a192981 */ /* 0x000f22000c1e1900 */
[----:B--2---:R-:W-:-:S03]  /*04f0*/  @!P0 LOP3.LUT R5, R5, R18, RZ, 0x3c, !PT ;  /* 0x0000001205058212 */ /* 0x004fc600078e3cff */
[----:B------:R-:W2:Y:S01]  /*0500*/  @P1 LDG.E R18, desc[UR4][R10.64+0x1c] ;  /* 0x00001c040a121981 */ /* 0x000ea2000c1e1900 */
[----:B---3--:R-:W-:-:S03]  /*0510*/  @P1 LOP3.LUT R3, R3, R20, RZ, 0x3c, !PT ;  /* 0x0000001403031212 */ /* 0x008fc600078e3cff */
[----:B------:R-:W3:Y:S01]  /*0520*/  @P2 LDG.E R20, desc[UR4][R10.64+0x30] ;  /* 0x000030040a142981 */ /* 0x000ee2000c1e1900 */
[----:B----4-:R-:W-:-:S03]  /*0530*/  @P2 LOP3.LUT R3, R3, R22, RZ, 0x3c, !PT ;  /* 0x0000001603032212 */ /* 0x010fc600078e3cff */
[----:B------:R-:W4:Y:S01]  /*0540*/  @P3 LDG.E R22, desc[UR4][R10.64+0x4c] ;  /* 0x00004c040a163981 */ /* 0x000f22000c1e1900 */
[----:B------:R-:W-:-:S04]  /*0550*/  @P3 LOP3.LUT R15, R15, R28, RZ, 0x3c, !PT ;  /* 0x0000001c0f0f3212 */ /* 0x000fc800078e3cff */
[----:B------:R-:W-:Y:S02]  /*0560*/  @P4 LOP3.LUT R15, R15, R26, RZ, 0x3c, !PT ;  /* 0x0000001a0f0f4212 */ /* 0x000fe400078e3cff */
[----:B------:R-:W-:Y:S01]  /*0570*/  @P1 LOP3.LUT R2, R2, R21, RZ, 0x3c, !PT ;  /* 0x0000001502021212 */ /* 0x000fe200078e3cff */
[----:B------:R-:W4:Y:S04]  /*0580*/  @P5 LDG.E R26, desc[UR4][R10.64+0x64] ;  /* 0x000064040a1a5981 */ /* 0x000f28000c1e1900 */
[----:B------:R-:W4:Y:S01]  /*0590*/  @P3 LDG.E R21, desc[UR4][R10.64+0x40] ;  /* 0x000040040a153981 */ /* 0x000f22000c1e1900 */
[----:B------:R-:W-:Y:S02]  /*05a0*/  @P2 LOP3.LUT R4, R4, R23, RZ, 0x3c, !PT ;  /* 0x0000001704042212 */ /* 0x000fe400078e3cff */
[----:B------:R-:W-:Y:S01]  /*05b0*/  @P2 LOP3.LUT R2, R2, R25, RZ, 0x3c, !PT ;  /* 0x0000001902022212 */ /* 0x000fe200078e3cff */
[----:B------:R-:W4:Y:S04]  /*05c0*/  @P3 LDG.E R23, desc[UR4][R10.64+0x48] ;  /* 0x000048040a173981 */ /* 0x000f28000c1e1900 */
[----:B------:R-:W4:Y:S01]  /*05d0*/  @P4 LDG.E R25, desc[UR4][R10.64+0x54] ;  /* 0x000054040a194981 */ /* 0x000f22000c1e1900 */
[----:B--2---:R-:W-:-:S03]  /*05e0*/  @P1 LOP3.LUT R5, R5, R18, RZ, 0x3c, !PT ;  /* 0x0000001205051212 */ /* 0x004fc600078e3cff */
[----:B------:R-:W2:Y:S01]  /*05f0*/  @P3 LDG.E R18, desc[UR4][R10.64+0x44] ;  /* 0x000044040a123981 */ /* 0x000ea2000c1e1900 */
[----:B---3--:R-:W-:-:S03]  /*0600*/  @P2 LOP3.LUT R5, R5, R20, RZ, 0x3c, !PT ;  /* 0x0000001405052212 */ /* 0x008fc600078e3cff */
[----:B------:R-:W3:Y:S01]  /*0610*/  @P4 LDG.E R20, desc[UR4][R10.64+0x58] ;  /* 0x000058040a144981 */ /* 0x000ee2000c1e1900 */
[----:B----4-:R-:W-:-:S03]  /*0620*/  @P3 LOP3.LUT R3, R3, R22, RZ, 0x3c, !PT ;  /* 0x0000001603033212 */ /* 0x010fc600078e3cff */
[----:B------:R-:W4:Y:S01]  /*0630*/  @P4 LDG.E R22, desc[UR4][R10.64+0x60] ;  /* 0x000060040a164981 */ /* 0x000f22000c1e1900 */
[----:B------:R-:W-:Y:S02]  /*0640*/  LOP3.LUT P0, RZ, R24, 0x80, RZ, 0xc0, !PT ;  /* 0x0000008018ff7812 */ /* 0x000fe4000780c0ff */
[----:B------:R-:W-:Y:S02]  /*0650*/  @P5 LOP3.LUT R15, R15, R26, RZ, 0x3c, !PT ;  /* 0x0000001a0f0f5212 */ /* 0x000fe400078e3cff */
[----:B------:R-:W4:Y:S01]  /*0660*/  @P6 LDG.E R26, desc[UR4][R10.64+0x78] ;  /* 0x000078040a1a6981 */ /* 0x000f22000c1e1900 */
[----:B------:R-:W-:-:S03]  /*0670*/  @P3 LOP3.LUT R4, R4, R21, RZ, 0x3c, !PT ;  /* 0x0000001504043212 */ /* 0x000fc600078e3cff */
[----:B------:R-:W4:Y:S01]  /*0680*/  @P4 LDG.E R21, desc[UR4][R10.64+0x5c] ;  /* 0x00005c040a154981 */ /* 0x000f22000c1e1900 */
[----:B------:R-:W-:-:S03]  /*0690*/  @P3 LOP3.LUT R2, R2, R23, RZ, 0x3c, !PT ;  /* 0x0000001702023212 */ /* 0x000fc600078e3cff */
[----:B------:R-:W4:Y:S01]  /*06a0*/  @P5 LDG.E R23, desc[UR4][R10.64+0x68] ;  /* 0x000068040a175981 */ /* 0x000f22000c1e1900 */
[----:B------:R-:W-:-:S03]  /*06b0*/  @P4 LOP3.LUT R4, R4, R25, RZ, 0x3c, !PT ;  /* 0x0000001904044212 */ /* 0x000fc600078e3cff */
[----:B------:R-:W4:Y:S01]  /*06c0*/  @P5 LDG.E R25, desc[UR4][R10.64+0x70] ;  /* 0x000070040a195981 */ /* 0x000f22000c1e1900 */
[----:B--2---:R-:W-:-:S03]  /*06d0*/  @P3 LOP3.LUT R5, R5, R18, RZ, 0x3c, !PT ;  /* 0x0000001205053212 */ /* 0x004fc600078e3cff */
[----:B------:R-:W2:Y:S01]  /*06e0*/  @P5 LDG.E R18, desc[UR4][R10.64+0x6c] ;  /* 0x00006c040a125981 */ /* 0x000ea2000c1e1900 */
[----:B---3--:R-:W-:-:S03]  /*06f0*/  @P4 LOP3.LUT R5, R5, R20, RZ, 0x3c, !PT ;  /* 0x0000001405054212 */ /* 0x008fc600078e3cff */
[----:B------:R-:W3:Y:S01]  /*0700*/  @P5 LDG.E R20, desc[UR4][R10.64+0x74] ;  /* 0x000074040a145981 */ /* 0x000ee2000c1e1900 */
[----:B----4-:R-:W-:-:S03]  /*0710*/  @P4 LOP3.LUT R3, R3, R22, RZ, 0x3c, !PT ;  /* 0x0000001603034212 */ /* 0x010fc600078e3cff */
[----:B------:R-:W4:Y:S01]  /*0720*/  @P0 LDG.E R22, desc[UR4][R10.64+0x8c] ;  /* 0x00008c040a160981 */ /* 0x000f22000c1e1900 */
[----:B------:R-:W-:-:S03]  /*0730*/  @P6 LOP3.LUT R15, R15, R26, RZ, 0x3c, !PT ;  /* 0x0000001a0f0f6212 */ /* 0x000fc600078e3cff */
        /* <DEDUP_REMOVED lines=13> */
[----:B------:R-:W-:Y:S02]  /*0810*/  @P6 LOP3.LUT R4, R4, R27, RZ, 0x3c, !PT ;  /* 0x0000001b04046212 */ /* 0x000fe400078e3cff */
[----:B------:R-:W-:Y:S02]  /*0820*/  @P6 LOP3.LUT R2, R2, R21, RZ, 0x3c, !PT ;  /* 0x0000001502026212 */ /* 0x000fe400078e3cff */
[----:B------:R-:W-:Y:S02]  /*0830*/  @P0 LOP3.LUT R4, R4, R23, RZ, 0x3c, !PT ;  /* 0x0000001704040212 */ /* 0x000fe400078e3cff */
[----:B------:R-:W-:Y:S02]  /*0840*/  @P0 LOP3.LUT R2, R2, R25, RZ, 0x3c, !PT ;  /* 0x0000001902020212 */ /* 0x000fe400078e3cff */
[----:B--2---:R-:W-:Y:S02]  /*0850*/  @P6 LOP3.LUT R5, R5, R18, RZ, 0x3c, !PT ;  /* 0x0000001205056212 */ /* 0x004fe400078e3cff */
[----:B---3--:R-:W-:-:S02]  /*0860*/  @P6 LOP3.LUT R3, R3, R20, RZ, 0x3c, !PT ;  /* 0x0000001403036212 */ /* 0x008fc400078e3cff */
[----:B----4-:R-:W-:Y:S02]  /*0870*/  @P0 LOP3.LUT R5, R5, R22, RZ, 0x3c, !PT ;  /* 0x0000001605050212 */ /* 0x010fe400078e3cff */
[----:B------:R-:W-:Y:S02]  /*0880*/  @P0 LOP3.LUT R3, R3, R26, RZ, 0x3c, !PT ;  /* 0x0000001a03030212 */ /* 0x000fe400078e3cff */
[----:B------:R-:W-:-:S13]  /*0890*/  R2P PR, R24.B1, 0x7f ;  /* 0x0000007f18007804 */ /* 0x000fda0000001000 */
[----:B------:R-:W2:Y:S04]  /*08a0*/  @P0 LDG.E R18, desc[UR4][R10.64+0xa0] ;  /* 0x0000a0040a120981 */ /* 0x000ea8000c1e1900 */
[----:B------:R-:W3:Y:S04]  /*08b0*/  @P1 LDG.E R22, desc[UR4][R10.64+0xb4] ;  /* 0x0000b4040a161981 */ /* 0x000ee8000c1e1900 */
[----:B------:R-:W4:Y:S04]  /*08c0*/  @P2 LDG.E R26, desc[UR4][R10.64+0xc8] ;  /* 0x0000c8040a1a2981 */ /* 0x000f28000c1e1900 */
[----:B------:R-:W4:Y:S04]  /*08d0*/  @P3 LDG.E R28, desc[UR4][R10.64+0xdc] ;  /* 0x0000dc040a1c3981 */ /* 0x000f28000c1e1900 */
[----:B------:R-:W4:Y:S04]  /*08e0*/  @P0 LDG.E R23, desc[UR4][R10.64+0xa4] ;  /* 0x0000a4040a170981 */ /* 0x000f28000c1e1900 */
[----:B------:R-:W4:Y:S04]  /*08f0*/  @P0 LDG.E R20, desc[UR4][R10.64+0xa8] ;  /* 0x0000a8040a140981 */ /* 0x000f28000c1e1900 */
[----:B------:R-:W4:Y:S04]  /*0900*/  @P4 LDG.E R25, desc[UR4][R10.64+0xf0] ;  /* 0x0000f0040a194981 */ /* 0x000f28000c1e1900 */
        /* <DEDUP_REMOVED lines=21> */
[----:B------:R-:W-:Y:S02]  /*0a60*/  LOP3.LUT P0, RZ, R24, 0x8000, RZ, 0xc0, !PT ;  /* 0x0000800018ff7812 */ /* 0x000fe4000780c0ff */
[----:B----4-:R-:W-:Y:S01]  /*0a70*/  @P5 LOP3.LUT R15, R15, R26, RZ, 0x3c, !PT ;  /* 0x0000001a0f0f5212 */ /* 0x010fe200078e3cff */
[----:B------:R-:W4:Y:S04]  /*0a80*/  @P3 LDG.E R24, desc[UR4][R10.64+0xe4] ;  /* 0x0000e4040a183981 */ /* 0x000f28000c1e1900 */
[----:B------:R-:W2:Y:S01]  /*0a90*/  @P6 LDG.E R26, desc[UR4][R10.64+0x118] ;  /* 0x000118040a1a6981 */ /* 0x000ea2000c1e1900 */
        /* <DEDUP_REMOVED lines=8> */
[----:B---3--:R-:W-:-:S03]  /*0b20*/  @P2 LOP3.LUT R3, R3, R22, RZ, 0x3c, !PT ;  /* 0x0000001603032212 */ /* 0x008fc600078e3cff */
[----:B------:R-:W3:Y:S01]  /*0b30*/  @P4 LDG.E R22, desc[UR4][R10.64+0x100] ;  /* 0x000100040a164981 */ /* 0x000ee2000c1e1900 */
[----:B--2---:R-:W-:-:S03]  /*0b40*/  @P6 LOP3.LUT R15, R15, R26, RZ, 0x3c, !PT ;  /* 0x0000001a0f0f6212 */ /* 0x004fc600078e3cff */
[----:B------:R-:W2:Y:S01]  /*0b50*/  @P0 LDG.E R26, desc[UR4][R10.64+0x12c] ;  /* 0x00012c040a1a0981 */ /* 0x000ea2000c1e1900 */
[----:B----4-:R-:W-:-:S03]  /*0b60*/  @P2 LOP3.LUT R2, R2, R23, RZ, 0x3c, !PT ;  /* 0x0000001702022212 */ /* 0x010fc600078e3cff */
[----:B------:R-:W4:Y:S01]  /*0b70*/  @P4 LDG.E R23, desc[UR4][R10.64+0xfc] ;  /* 0x0000fc040a174981 */ /* 0x000f22000c1e1900 */
[----:B------:R-:W-:-:S03]  /*0b80*/  @P2 LOP3.LUT R5, R5, R20, RZ, 0x3c, !PT ;  /* 0x0000001405052212 */ /* 0x000fc600078e3cff */
[----:B------:R-:W4:Y:S01]  /*0b90*/  @P4 LDG.E R20, desc[UR4][R10.64+0xf8] ;  /* 0x0000f8040a144981 */ /* 0x000f22000c1e1900 */
[----:B------:R-:W-:Y:S02]  /*0ba0*/  @P3 LOP3.LUT R2, R2, R27, RZ, 0x3c, !PT ;  /* 0x0000001b02023212 */ /* 0x000fe400078e3cff */
[----:B------:R-:W-:Y:S01]  /*0bb0*/  @P3 LOP3.LUT R4, R4, R25, RZ, 0x3c, !PT ;  /* 0x0000001904043212 */ /* 0x000fe200078e3cff */
[----:B------:R-:W4:Y:S01]  /*0bc0*/  @P5 LDG.E R27, desc[UR4][R10.64+0x110] ;  /* 0x000110040a1b5981 */ /* 0x000f22000c1e1900 */
[----:B------:R-:W-:-:S03]  /*0bd0*/  @P3 LOP3.LUT R5, R5, R24, RZ, 0x3c, !PT ;  /* 0x0000001805053212 */ /* 0x000fc600078e3cff */
[----:B------:R-:W4:Y:S04]  /*0be0*/  @P5 LDG.E R25, desc[UR4][R10.64+0x108] ;  /* 0x000108040a195981 */ /* 0x000f28000c1e1900 */
        /* <DEDUP_REMOVED lines=19> */
[----:B------:R-:W-:-:S05]  /*0d20*/  VIADD R19, R19, 0x10 ;  /* 0x0000001013137836 */ /* 0x000fca0000000000 */
[----:B------:R-:W-:Y:S02]  /*0d30*/  ISETP.NE.AND P1, PT, R19, 0x20, PT ;  /* 0x000000201300780c */ /* 0x000fe40003f25270 */
[----:B------:R-:W-:Y:S02]  /*0d40*/  @P5 LOP3.LUT R3, R3, R18, RZ, 0x3c, !PT ;  /* 0x0000001203035212 */ /* 0x000fe400078e3cff */
[----:B------:R-:W-:Y:S02]  /*0d50*/  @P6 LOP3.LUT R4, R4, R21, RZ, 0x3c, !PT ;  /* 0x0000001504046212 */ /* 0x000fe400078e3cff */
[----:B---3--:R-:W-:-:S04]  /*0d60*/  @P6 LOP3.LUT R3, R3, R22, RZ, 0x3c, !PT ;  /* 0x0000001603036212 */ /* 0x008fc800078e3cff */
[----:B--2---:R-:W-:Y:S02]  /*0d70*/  @P0 LOP3.LUT R3, R3, R26, RZ, 0x3c, !PT ;  /* 0x0000001a03030212 */ /* 0x004fe400078e3cff */
[----:B----4-:R-:W-:Y:S02]  /*0d80*/  @P6 LOP3.LUT R2, R2, R23, RZ, 0x3c, !PT ;  /* 0x0000001702026212 */ /* 0x010fe400078e3cff */
[----:B------:R-:W-:Y:S02]  /*0d90*/  @P6 LOP3.LUT R5, R5, R20, RZ, 0x3c, !PT ;  /* 0x0000001405056212 */ /* 0x000fe400078e3cff */
[----:B------:R-:W-:Y:S02]  /*0da0*/  @P0 LOP3.LUT R2, R2, R27, RZ, 0x3c, !PT ;  /* 0x0000001b02020212 */ /* 0x000fe400078e3cff */
[----:B------:R-:W-:Y:S02]  /*0db0*/  @P0 LOP3.LUT R4, R4, R25, RZ, 0x3c, !PT ;  /* 0x0000001904040212 */ /* 0x000fe400078e3cff */
[----:B------:R-:W-:Y:S01]  /*0dc0*/  @P0 LOP3.LUT R5, R5, R24, RZ, 0x3c, !PT ;  /* 0x0000001805050212 */ /* 0x000fe200078e3cff */
[----:B------:R-:W-:Y:S06]  /*0dd0*/  @P1 BRA `(.L_x_11) ;  /* 0xfffffff400481947 */ /* 0x000fec000383ffff */
[----:B------:R-:W-:-:S05]  /*0de0*/  VIADD R17, R17, 0x1 ;  /* 0x0000000111117836 */ /* 0x000fca0000000000 */
[----:B------:R-:W-:-:S13]  /*0df0*/  ISETP.NE.AND P0, PT, R17, 0x5, PT ;  /* 0x000000051100780c */ /* 0x000fda0003f05270 */
[----:B------:R-:W-:Y:S05]  /*0e00*/  @P0 BRA `(.L_x_12) ;  /* 0xfffffff400300947 */ /* 0x000fea000383ffff */
[----:B------:R1:W-:Y:S01]  /*0e10*/  STG.E.64 desc[UR4][R6.64+0x8], R4 ;  /* 0x0000080406007986 */ /* 0x0003e2000c101b04 */
[----:B------:R-:W-:Y:S01]  /*0e20*/  VIADD R14, R14, 0x1 ;  /* 0x000000010e0e7836 */ /* 0x000fe20000000000 */
[----:B------:R-:W-:Y:S02]  /*0e30*/  LOP3.LUT R11, R13, 0x3, RZ, 0xc0, !PT ;  /* 0x000000030d0b7812 */ /* 0x000fe400078ec0ff */
[----:B------:R1:W-:Y:S02]  /*0e40*/  STG.E.64 desc[UR4][R6.64+0x10], R2 ;  /* 0x0000100206007986 */ /* 0x0003e4000c101b04 */
[----:B------:R-:W-:Y:S02]  /*0e50*/  ISETP.GE.U32.AND P0, PT, R14, R11, PT ;  /* 0x0000000b0e00720c */ /* 0x000fe40003f06070 */
[----:B------:R1:W-:Y:S11]  /*0e60*/  STG.E desc[UR4][R6.64+0x4], R15 ;  /* 0x0000040f06007986 */ /* 0x0003f6000c101904 */
[----:B------:R-:W-:Y:S05]  /*0e70*/  @!P0 BRA `(.L_x_13) ;  /* 0xfffffff400048947 */ /* 0x000fea000383ffff */
.L_x_10:
[----:B------:R-:W-:Y:S05]  /*0e80*/  BSYNC.RECONVERGENT B1 ;  /* 0x0000000000017941 */ /* 0x000fea0003800200 */
.L_x_9:
[C---:B------:R-:W-:Y:S01]  /*0e90*/  ISETP.GT.U32.AND P0, PT, R13.reuse, 0x3, PT ;  /* 0x000000030d00780c */ /* 0x040fe20003f04070 */
[----:B------:R-:W-:Y:S01]  /*0ea0*/  VIADD R12, R12, 0x1 ;  /* 0x000000010c0c7836 */ /* 0x000fe20000000000 */
[--C-:B------:R-:W-:Y:S02]  /*0eb0*/  SHF.R.U64 R13, R13, 0x2, R0.reuse ;  /* 0x000000020d0d7819 */ /* 0x100fe40000001200 */
[----:B------:R-:W-:Y:S02]  /*0ec0*/  ISETP.GT.U32.AND.EX P0, PT, R0, RZ, PT, P0 ;  /* 0x000000ff0000720c */ /* 0x000fe40003f04100 */
[----:B------:R-:W-:-:S11]  /*0ed0*/  SHF.R.U32.HI R0, RZ, 0x2, R0 ;  /* 0x00000002ff007819 */ /* 0x000fd60000011600 */
[----:B------:R-:W-:Y:S05]  /*0ee0*/  @P0 BRA `(.L_x_14) ;  /* 0xfffffff000c80947 */ /* 0x000fea000383ffff */
.L_x_8:
[----:B------:R-:W-:Y:S05]  /*0ef0*/  BSYNC.RECONVERGENT B0 ;  /* 0x0000000000007941 */ /* 0x000fea0003800200 */
.L_x_7:
[----:B------:R-:W-:Y:S04]  /*0f00*/  STG.E.64 desc[UR4][R6.64+0x18], RZ ;  /* 0x000018ff06007986 */ /* 0x000fe8000c101b04 */
[----:B------:R-:W-:Y:S04]  /*0f10*/  STG.E desc[UR4][R6.64+0x20], RZ ;  /* 0x000020ff06007986 */ /* 0x000fe8000c101904 */
[----:B------:R-:W-:Y:S01]  /*0f20*/  STG.E.64 desc[UR4][R6.64+0x28], RZ ;  /* 0x000028ff06007986 */ /* 0x000fe2000c101b04 */
[----:B------:R-:W-:Y:S05]  /*0f30*/  EXIT ;  /* 0x000000000000794d */ /* 0x000fea0003800000 */
.L_x_15:
        /* <DEDUP_REMOVED lines=12> */
.L_x_18:


//--------------------- .nv.global.init           --------------------------
	.section	.nv.global.init,"aw",@progbits
	.align	4
.nv.global.init:
	.type		mrg32k3aM1SubSeq,@object
	.size		mrg32k3aM1SubSeq,(mrg32k3aM2SubSeq - mrg32k3aM1SubSeq)
mrg32k3aM1SubSeq:
        /*0000*/ 	.byte	0x0b, 0xcc, 0xee, 0x04, 0x73, 0x29, 0x8b, 0x6f, 0xf6, 0x53, 0x03, 0xf6, 0x23, 0xf6, 0xea, 0xda
        /* <DEDUP_REMOVED lines=125> */
	.type		mrg32k3aM2SubSeq,@object
	.size		mrg32k3aM2SubSeq,(mrg32k3aM1 - mrg32k3aM2SubSeq)
mrg32k3aM2SubSeq:
        /* <DEDUP_REMOVED lines=126> */
	.type		mrg32k3aM1,@object
	.size		mrg32k3aM1,(mrg32k3aM1Seq - mrg32k3aM1)
mrg32k3aM1:
        /* <DEDUP_REMOVED lines=144> */
	.type		mrg32k3aM1Seq,@object
	.size		mrg32k3aM1Seq,(mrg32k3aM2 - mrg32k3aM1Seq)
mrg32k3aM1Seq:
        /* <DEDUP_REMOVED lines=144> */
	.type		mrg32k3aM2,@object
	.size		mrg32k3aM2,(mrg32k3aM2Seq - mrg32k3aM2)
mrg32k3aM2:
        /* <DEDUP_REMOVED lines=144> */
	.type		mrg32k3aM2Seq,@object
	.size		mrg32k3aM2Seq,(precalc_xorwow_matrix - mrg32k3aM2Seq)
mrg32k3aM2Seq:
        /* <DEDUP_REMOVED lines=144> */
	.type		precalc_xorwow_matrix,@object
	.size		precalc_xorwow_matrix,(precalc_xorwow_offset_matrix - precalc_xorwow_matrix)
precalc_xorwow_matrix:
        /* <DEDUP_REMOVED lines=6400> */
	.type		precalc_xorwow_offset_matrix,@object
	.size		precalc_xorwow_offset_matrix,(.L_1 - precalc_xorwow_offset_matrix)
precalc_xorwow_offset_matrix:
        /* <DEDUP_REMOVED lines=6400> */
.L_1:


//--------------------- .nv.shared.reserved.0     --------------------------
	.section	.nv.shared.reserved.0,"aw",@nobits
	.weak		__nv_reservedSMEM_offset_0_alias
	.size		__nv_reservedSMEM_offset_0_alias, 0, 64
	.other		__nv_reservedSMEM_offset_0_alias,@"STO_CUDA_RESERVED_SHARED STV_DEFAULT"
__nv_reservedSMEM_offset_0_alias:
	.zero		0
	.zero		64


//--------------------- .nv.constant0._Z12updateKernelPbS_dP17curandStateXORWOW --------------------------
	.section	.nv.constant0._Z12updateKernelPbS_dP17curandStateXORWOW,"a",@progbits
	.sectionflags	@""
	.align	4
.nv.constant0._Z12updateKernelPbS_dP17curandStateXORWOW:
	.zero		928


//--------------------- .nv.constant0._Z10initCurandP17curandStateXORWOWy --------------------------
	.section	.nv.constant0._Z10initCurandP17curandStateXORWOWy,"a",@progbits
	.sectionflags	@""
	.align	4
.nv.constant0._Z10initCurandP17curandStateXORWOWy:
	.zero		912


//--------------------- SYMBOLS --------------------------

	.type		.nv.reservedSmem.offset0,@object
	.size		.nv.reservedSmem.offset0,0x4
